	.target	sm_100a

	.elftype	@"ET_EXEC"


//--------------------- .note.nv.tkinfo           --------------------------
	.section	.note.nv.tkinfo,"",@"SHT_NOTE"
	.sectionflags	@"SHF_NOTE_NV_TKINFO"
	.tkinfo
        /*0018*/ 	.word	0x00000002
        /*0030*/ 	.string	""
        /*0030*/ 	.string	"ptxas"
        /*0030*/ 	.string	"Cuda compilation tools, release 13.0, V13.0.88"
        /*0030*/ 	.string	"Build cuda_13.0.r13.0/compiler.36424714_0"
        /*0030*/ 	.string	"-arch sm_100a -m 64 "



//--------------------- .note.nv.cuinfo           --------------------------
	.section	.note.nv.cuinfo,"",@"SHT_NOTE"
	.sectionflags	@"SHF_NOTE_NV_CUINFO"
        /*0018*/ 	.short	0x0002
        /*001a*/ 	.short	0x0064
        /*001c*/ 	.short	0x0082
	.zero		2


//--------------------- .nv.info                  --------------------------
	.section	.nv.info,"",@"SHT_CUDA_INFO"
	.align	4


	//----- nvinfo : EIATTR_REGCOUNT
	.align		4
        /*0000*/ 	.byte	0x04, 0x2f
        /*0002*/ 	.short	(.L_19 - .L_18)
	.align		4
.L_18:
        /*0004*/ 	.word	index@(_ZN7cutlass13device_kernelINS_4gemm6kernel13GemmUniversalIN4cute5tupleIJiiiiEEENS1_10collective13CollectiveMmaINS1_41MainloopSm100TmaUmmaWarpSpecializedSparseILi6ELi2ELi2ENS5_IJNS4_1CILi1EEENSA_ILi2EEESB_EEEEENS5_IJNSA_ILi128EEESF_SF_EEENS_12float_e4m3_tENS5_IJNS4_6LayoutINS5_IJiNS5_IJSC_iEEEiEEENS5_IJlNS5_IJSB_SC_EEElEEEEENSI_INS5_IJNS5_IJSF_iEEESO_iEEENS5_IJNS5_IJSF_NSA_ILi16384EEEEEENS5_IJSB_lEEElEEEEEEEESH_NS5_IJlSB_lEEENS4_8TiledMMAINS4_8MMA_AtomIJNS4_26SM100_MMA_F8F6F4_SS_SPARSEISH_SH_fLi128ELi128ELNS4_4UMMA5MajorE0ELS11_0ELNS10_7ScaleInE0ELS12_0EEEEEENSI_INS5_IJSB_SB_SB_EEENS5_IJNSA_ILi0EEES16_S16_EEEEENS5_IJNS4_10UnderscoreES19_S19_EEEEENS4_23SM90_TMA_LOAD_MULTICASTENS4_14ComposedLayoutINS4_7SwizzleILi2ELi4ELi3EEENS4_25smem_sparse_ptr_flag_bitsILi2ELi8EEENSI_INS5_IJNS5_IJSB_NSA_ILi8EEEEEENS5_IJSC_NSA_ILi64EEEEEEEEENS5_IJNS5_IJS16_SF_EEESL_EEEEEEEvNS4_8identityENS4_13SM90_TMA_LOADENS1D_INS1E_ILi3ELi4ELi3EEENS4_18smem_ptr_flag_bitsILi8EEENSI_INS5_IJS1I_SF_EEENS5_IJSF_SB_EEEEEEEvS1R_EENS_8epilogue10collective18CollectiveEpilogueINS21_23Sm100TmaWarpSpecializedILi4ELi2ELi32ELb1ELb0EEEJSG_NS5_IJNSI_ISF_SB_EENSI_INSA_ILi32EEESB_EEEEEfNS5_IJSB_llEEEfS2A_NS21_6fusion15FusionCallbacksIS25_NS2B_17LinearCombinationIffffLNS_15FloatRoundStyleE2EEESG_S29_JEEENS4_5SM1004TMEM4LOAD26SM100_TMEM_LOAD_32dp32b32xES1S_NS1D_INS1E_ILi2ELi5ELi2EEENS1U_ILi32EEENSI_INS5_IJS27_NSA_ILi4EEEEEENS5_IJSB_S27_EEEEEEENS4_39AutoVectorizingCopyWithAssumedAlignmentILi128EEENS4_14SM90_TMA_STOREES2R_S2T_S2T_EEEvvEEEEvNT_6ParamsE)
        /*0008*/ 	.word	0x00000079


	//----- nvinfo : EIATTR_FRAME_SIZE
	.align		4
.L_19:
        /*000c*/ 	.byte	0x04, 0x11
        /*000e*/ 	.short	(.L_21 - .L_20)
	.align		4
.L_20:
        /*0010*/ 	.word	index@($__internal_2_$__cuda_sm10x_tcgen05_guardrail_trap_unallocated_columns_being_dealloced)
        /*0014*/ 	.word	0x00000000


	//----- nvinfo : EIATTR_FRAME_SIZE
	.align		4
.L_21:
        /*0018*/ 	.byte	0x04, 0x11
        /*001a*/ 	.short	(.L_23 - .L_22)
	.align		4
.L_22:
        /*001c*/ 	.word	index@($__internal_1_$__cuda_sm10x_tcgen05_guardrail_trap_phase_invalid_during_alloc)
        /*0020*/ 	.word	0x00000000


	//----- nvinfo : EIATTR_FRAME_SIZE
	.align		4
.L_23:
        /*0024*/ 	.byte	0x04, 0x11
        /*0026*/ 	.short	(.L_25 - .L_24)
	.align		4
.L_24:
        /*0028*/ 	.word	index@($__internal_0_$__cuda_sm10x_tcgen05_guardrail_trap_col_being_dealloced_not_returned_by_alloc)
        /*002c*/ 	.word	0x00000000


	//----- nvinfo : EIATTR_FRAME_SIZE
	.align		4
.L_25:
        /*0030*/ 	.byte	0x04, 0x11
        /*0032*/ 	.short	(.L_27 - .L_26)
	.align		4
.L_26:
        /*0034*/ 	.word	index@(_ZN7cutlass13device_kernelINS_4gemm6kernel13GemmUniversalIN4cute5tupleIJiiiiEEENS1_10collective13CollectiveMmaINS1_41MainloopSm100TmaUmmaWarpSpecializedSparseILi6ELi2ELi2ENS5_IJNS4_1CILi1EEENSA_ILi2EEESB_EEEEENS5_IJNSA_ILi128EEESF_SF_EEENS_12float_e4m3_tENS5_IJNS4_6LayoutINS5_IJiNS5_IJSC_iEEEiEEENS5_IJlNS5_IJSB_SC_EEElEEEEENSI_INS5_IJNS5_IJSF_iEEESO_iEEENS5_IJNS5_IJSF_NSA_ILi16384EEEEEENS5_IJSB_lEEElEEEEEEEESH_NS5_IJlSB_lEEENS4_8TiledMMAINS4_8MMA_AtomIJNS4_26SM100_MMA_F8F6F4_SS_SPARSEISH_SH_fLi128ELi128ELNS4_4UMMA5MajorE0ELS11_0ELNS10_7ScaleInE0ELS12_0EEEEEENSI_INS5_IJSB_SB_SB_EEENS5_IJNSA_ILi0EEES16_S16_EEEEENS5_IJNS4_10UnderscoreES19_S19_EEEEENS4_23SM90_TMA_LOAD_MULTICASTENS4_14ComposedLayoutINS4_7SwizzleILi2ELi4ELi3EEENS4_25smem_sparse_ptr_flag_bitsILi2ELi8EEENSI_INS5_IJNS5_IJSB_NSA_ILi8EEEEEENS5_IJSC_NSA_ILi64EEEEEEEEENS5_IJNS5_IJS16_SF_EEESL_EEEEEEEvNS4_8identityENS4_13SM90_TMA_LOADENS1D_INS1E_ILi3ELi4ELi3EEENS4_18smem_ptr_flag_bitsILi8EEENSI_INS5_IJS1I_SF_EEENS5_IJSF_SB_EEEEEEEvS1R_EENS_8epilogue10collective18CollectiveEpilogueINS21_23Sm100TmaWarpSpecializedILi4ELi2ELi32ELb1ELb0EEEJSG_NS5_IJNSI_ISF_SB_EENSI_INSA_ILi32EEESB_EEEEEfNS5_IJSB_llEEEfS2A_NS21_6fusion15FusionCallbacksIS25_NS2B_17LinearCombinationIffffLNS_15FloatRoundStyleE2EEESG_S29_JEEENS4_5SM1004TMEM4LOAD26SM100_TMEM_LOAD_32dp32b32xES1S_NS1D_INS1E_ILi2ELi5ELi2EEENS1U_ILi32EEENSI_INS5_IJS27_NSA_ILi4EEEEEENS5_IJSB_S27_EEEEEEENS4_39AutoVectorizingCopyWithAssumedAlignmentILi128EEENS4_14SM90_TMA_STOREES2R_S2T_S2T_EEEvvEEEEvNT_6ParamsE)
        /*0038*/ 	.word	0x00000000


	//----- nvinfo : EIATTR_MIN_STACK_SIZE
	.align		4
.L_27:
        /*003c*/ 	.byte	0x04, 0x12
        /*003e*/ 	.short	(.L_29 - .L_28)
	.align		4
.L_28:
        /*0040*/ 	.word	index@(_ZN7cutlass13device_kernelINS_4gemm6kernel13GemmUniversalIN4cute5tupleIJiiiiEEENS1_10collective13CollectiveMmaINS1_41MainloopSm100TmaUmmaWarpSpecializedSparseILi6ELi2ELi2ENS5_IJNS4_1CILi1EEENSA_ILi2EEESB_EEEEENS5_IJNSA_ILi128EEESF_SF_EEENS_12float_e4m3_tENS5_IJNS4_6LayoutINS5_IJiNS5_IJSC_iEEEiEEENS5_IJlNS5_IJSB_SC_EEElEEEEENSI_INS5_IJNS5_IJSF_iEEESO_iEEENS5_IJNS5_IJSF_NSA_ILi16384EEEEEENS5_IJSB_lEEElEEEEEEEESH_NS5_IJlSB_lEEENS4_8TiledMMAINS4_8MMA_AtomIJNS4_26SM100_MMA_F8F6F4_SS_SPARSEISH_SH_fLi128ELi128ELNS4_4UMMA5MajorE0ELS11_0ELNS10_7ScaleInE0ELS12_0EEEEEENSI_INS5_IJSB_SB_SB_EEENS5_IJNSA_ILi0EEES16_S16_EEEEENS5_IJNS4_10UnderscoreES19_S19_EEEEENS4_23SM90_TMA_LOAD_MULTICASTENS4_14ComposedLayoutINS4_7SwizzleILi2ELi4ELi3EEENS4_25smem_sparse_ptr_flag_bitsILi2ELi8EEENSI_INS5_IJNS5_IJSB_NSA_ILi8EEEEEENS5_IJSC_NSA_ILi64EEEEEEEEENS5_IJNS5_IJS16_SF_EEESL_EEEEEEEvNS4_8identityENS4_13SM90_TMA_LOADENS1D_INS1E_ILi3ELi4ELi3EEENS4_18smem_ptr_flag_bitsILi8EEENSI_INS5_IJS1I_SF_EEENS5_IJSF_SB_EEEEEEEvS1R_EENS_8epilogue10collective18CollectiveEpilogueINS21_23Sm100TmaWarpSpecializedILi4ELi2ELi32ELb1ELb0EEEJSG_NS5_IJNSI_ISF_SB_EENSI_INSA_ILi32EEESB_EEEEEfNS5_IJSB_llEEEfS2A_NS21_6fusion15FusionCallbacksIS25_NS2B_17LinearCombinationIffffLNS_15FloatRoundStyleE2EEESG_S29_JEEENS4_5SM1004TMEM4LOAD26SM100_TMEM_LOAD_32dp32b32xES1S_NS1D_INS1E_ILi2ELi5ELi2EEENS1U_ILi32EEENSI_INS5_IJS27_NSA_ILi4EEEEEENS5_IJSB_S27_EEEEEEENS4_39AutoVectorizingCopyWithAssumedAlignmentILi128EEENS4_14SM90_TMA_STOREES2R_S2T_S2T_EEEvvEEEEvNT_6ParamsE)
        /*0044*/ 	.word	0x00000000
.L_29:


//--------------------- .nv.compat                --------------------------
	.section	.nv.compat,"",@"SHT_CUDA_COMPAT_INFO"
	.align	4
        /*0000*/ 	.byte	0x02, 0x09, 0x01, 0x00, 0x02, 0x02, 0x02, 0x00, 0x02, 0x05, 0x05, 0x00, 0x03, 0x07, 0x01, 0x01
        /*0010*/ 	.byte	0x02, 0x03, 0x01, 0x00, 0x02, 0x06, 0x01, 0x00, 0x04, 0x0b, 0x08, 0x00, 0x09, 0x00, 0x00, 0x00
        /*0020*/ 	.byte	0x00, 0x00, 0x00, 0x00


//--------------------- .nv.info._ZN7cutlass13device_kernelINS_4gemm6kernel13GemmUniversalIN4cute5tupleIJiiiiEEENS1_10collective13CollectiveMmaINS1_41MainloopSm100TmaUmmaWarpSpecializedSparseILi6ELi2ELi2ENS5_IJNS4_1CILi1EEENSA_ILi2EEESB_EEEEENS5_IJNSA_ILi128EEESF_SF_EEENS_12float_e4m3_tENS5_IJNS4_6LayoutINS5_IJiNS5_IJSC_iEEEiEEENS5_IJlNS5_IJSB_SC_EEElEEEEENSI_INS5_IJNS5_IJSF_iEEESO_iEEENS5_IJNS5_IJSF_NSA_ILi16384EEEEEENS5_IJSB_lEEElEEEEEEEESH_NS5_IJlSB_lEEENS4_8TiledMMAINS4_8MMA_AtomIJNS4_26SM100_MMA_F8F6F4_SS_SPARSEISH_SH_fLi128ELi128ELNS4_4UMMA5MajorE0ELS11_0ELNS10_7ScaleInE0ELS12_0EEEEEENSI_INS5_IJSB_SB_SB_EEENS5_IJNSA_ILi0EEES16_S16_EEEEENS5_IJNS4_10UnderscoreES19_S19_EEEEENS4_23SM90_TMA_LOAD_MULTICASTENS4_14ComposedLayoutINS4_7SwizzleILi2ELi4ELi3EEENS4_25smem_sparse_ptr_flag_bitsILi2ELi8EEENSI_INS5_IJNS5_IJSB_NSA_ILi8EEEEEENS5_IJSC_NSA_ILi64EEEEEEEEENS5_IJNS5_IJS16_SF_EEESL_EEEEEEEvNS4_8identityENS4_13SM90_TMA_LOADENS1D_INS1E_ILi3ELi4ELi3EEENS4_18smem_ptr_flag_bitsILi8EEENSI_INS5_IJS1I_SF_EEENS5_IJSF_SB_EEEEEEEvS1R_EENS_8epilogue10collective18CollectiveEpilogueINS21_23Sm100TmaWarpSpecializedILi4ELi2ELi32ELb1ELb0EEEJSG_NS5_IJNSI_ISF_SB_EENSI_INSA_ILi32EEESB_EEEEEfNS5_IJSB_llEEEfS2A_NS21_6fusion15FusionCallbacksIS25_NS2B_17LinearCombinationIffffLNS_15FloatRoundStyleE2EEESG_S29_JEEENS4_5SM1004TMEM4LOAD26SM100_TMEM_LOAD_32dp32b32xES1S_NS1D_INS1E_ILi2ELi5ELi2EEENS1U_ILi32EEENSI_INS5_IJS27_NSA_ILi4EEEEEENS5_IJSB_S27_EEEEEEENS4_39AutoVectorizingCopyWithAssumedAlignmentILi128EEENS4_14SM90_TMA_STOREES2R_S2T_S2T_EEEvvEEEEvNT_6ParamsE --------------------------
	.section	.nv.info._ZN7cutlass13device_kernelINS_4gemm6kernel13GemmUniversalIN4cute5tupleIJiiiiEEENS1_10collective13CollectiveMmaINS1_41MainloopSm100TmaUmmaWarpSpecializedSparseILi6ELi2ELi2ENS5_IJNS4_1CILi1EEENSA_ILi2EEESB_EEEEENS5_IJNSA_ILi128EEESF_SF_EEENS_12float_e4m3_tENS5_IJNS4_6LayoutINS5_IJiNS5_IJSC_iEEEiEEENS5_IJlNS5_IJSB_SC_EEElEEEEENSI_INS5_IJNS5_IJSF_iEEESO_iEEENS5_IJNS5_IJSF_NSA_ILi16384EEEEEENS5_IJSB_lEEElEEEEEEEESH_NS5_IJlSB_lEEENS4_8TiledMMAINS4_8MMA_AtomIJNS4_26SM100_MMA_F8F6F4_SS_SPARSEISH_SH_fLi128ELi128ELNS4_4UMMA5MajorE0ELS11_0ELNS10_7ScaleInE0ELS12_0EEEEEENSI_INS5_IJSB_SB_SB_EEENS5_IJNSA_ILi0EEES16_S16_EEEEENS5_IJNS4_10UnderscoreES19_S19_EEEEENS4_23SM90_TMA_LOAD_MULTICASTENS4_14ComposedLayoutINS4_7SwizzleILi2ELi4ELi3EEENS4_25smem_sparse_ptr_flag_bitsILi2ELi8EEENSI_INS5_IJNS5_IJSB_NSA_ILi8EEEEEENS5_IJSC_NSA_ILi64EEEEEEEEENS5_IJNS5_IJS16_SF_EEESL_EEEEEEEvNS4_8identityENS4_13SM90_TMA_LOADENS1D_INS1E_ILi3ELi4ELi3EEENS4_18smem_ptr_flag_bitsILi8EEENSI_INS5_IJS1I_SF_EEENS5_IJSF_SB_EEEEEEEvS1R_EENS_8epilogue10collective18CollectiveEpilogueINS21_23Sm100TmaWarpSpecializedILi4ELi2ELi32ELb1ELb0EEEJSG_NS5_IJNSI_ISF_SB_EENSI_INSA_ILi32EEESB_EEEEEfNS5_IJSB_llEEEfS2A_NS21_6fusion15FusionCallbacksIS25_NS2B_17LinearCombinationIffffLNS_15FloatRoundStyleE2EEESG_S29_JEEENS4_5SM1004TMEM4LOAD26SM100_TMEM_LOAD_32dp32b32xES1S_NS1D_INS1E_ILi2ELi5ELi2EEENS1U_ILi32EEENSI_INS5_IJS27_NSA_ILi4EEEEEENS5_IJSB_S27_EEEEEEENS4_39AutoVectorizingCopyWithAssumedAlignmentILi128EEENS4_14SM90_TMA_STOREES2R_S2T_S2T_EEEvvEEEEvNT_6ParamsE,"",@"SHT_CUDA_INFO"
	.sectionflags	@""
	.align	4


	//----- nvinfo : EIATTR_CUDA_API_VERSION
	.align		4
        /*0000*/ 	.byte	0x04, 0x37
        /*0002*/ 	.short	(.L_31 - .L_30)
.L_30:
        /*0004*/ 	.word	0x00000082


	//----- nvinfo : EIATTR_KPARAM_INFO
	.align		4
.L_31:
        /*0008*/ 	.byte	0x04, 0x17
        /*000a*/ 	.short	(.L_33 - .L_32)
.L_32:
        /*000c*/ 	.word	0x00000000
        /*0010*/ 	.short	0x0000
        /*0012*/ 	.short	0x0000
        /*0014*/ 	.byte	0x00, 0xf0, 0x01, 0x28


	//----- nvinfo : EIATTR_AT_ENTRY_FRAGMENTS
	.align		4
.L_33:
        /*0018*/ 	.byte	0x04, 0x4f
        /*001a*/ 	.short	(.L_35 - .L_34)


	//   ....[0]....
.L_34:
        /*001c*/ 	.word	0x00000006


	//----- nvinfo : EIATTR_RESERVED_SMEM_USED
	.align		4
.L_35:
        /*0020*/ 	.byte	0x01, 0x41
	.zero		2


	//----- nvinfo : EIATTR_SPARSE_MMA_MASK
	.align		4
        /*0024*/ 	.byte	0x03, 0x50
        /*0026*/ 	.short	0x0040


	//----- nvinfo : EIATTR_TCGEN05_1CTA_USED
	.align		4
        /*0028*/ 	.byte	0x01, 0x51
	.zero		2


	//----- nvinfo : EIATTR_MAXREG_COUNT
	.align		4
        /*002c*/ 	.byte	0x03, 0x1b
        /*002e*/ 	.short	0x00ff


	//----- nvinfo : EIATTR_NUM_BARRIERS
	.align		4
        /*0030*/ 	.byte	0x02, 0x4c
        /*0032*/ 	.byte	0x07
	.zero		1


	//----- nvinfo : EIATTR_EXTERNS
	.align		4
        /*0034*/ 	.byte	0x04, 0x0f
        /*0036*/ 	.short	(.L_37 - .L_36)


	//   ....[0]....
	.align		4
.L_36:
        /*0038*/ 	.word	index@(__assertfail)


	//----- nvinfo : EIATTR_MERCURY_ISA_VERSION
	.align		4
.L_37:
        /*003c*/ 	.byte	0x03, 0x5f
        /*003e*/ 	.short	0x0101


	//----- nvinfo : EIATTR_INT_WARP_WIDE_INSTR_OFFSETS
	.align		4
        /*0040*/ 	.byte	0x04, 0x31
        /*0042*/ 	.short	(.L_39 - .L_38)


	//   ....[0]....
.L_38:
        /*0044*/ 	.word	0x00001ce0


	//   ....[1]....
        /*0048*/ 	.word	0x000036a0


	//   ....[2]....
        /*004c*/ 	.word	0x000036c0


	//   ....[3]....
        /*0050*/ 	.word	0x000036f0


	//   ....[4]....
        /*0054*/ 	.word	0x00003ff0


	//   ....[5]....
        /*0058*/ 	.word	0x00004010


	//   ....[6]....
        /*005c*/ 	.word	0x000040b0


	//   ....[7]....
        /*0060*/ 	.word	0x00004150


	//   ....[8]....
        /*0064*/ 	.word	0x00004210


	//   ....[9]....
        /*0068*/ 	.word	0x00004290


	//   ....[10]....
        /*006c*/ 	.word	0x000042b0


	//   ....[11]....
        /*0070*/ 	.word	0x00004380


	//   ....[12]....
        /*0074*/ 	.word	0x00004410


	//   ....[13]....
        /*0078*/ 	.word	0x000044d0


	//   ....[14]....
        /*007c*/ 	.word	0x00004560


	//   ....[15]....
        /*0080*/ 	.word	0x00004580


	//   ....[16]....
        /*0084*/ 	.word	0x000046b0


	//   ....[17]....
        /*0088*/ 	.word	0x00004710


	//   ....[18]....
        /*008c*/ 	.word	0x000047c0


	//   ....[19]....
        /*0090*/ 	.word	0x00004910


	//   ....[20]....
        /*0094*/ 	.word	0x00004970


	//   ....[21]....
        /*0098*/ 	.word	0x00004990


	//   ....[22]....
        /*009c*/ 	.word	0x000049b0


	//   ....[23]....
        /*00a0*/ 	.word	0x00004ba0


	//----- nvinfo : EIATTR_COOP_GROUP_MASK_REGIDS
	.align		4
.L_39:
        /*00a4*/ 	.byte	0x04, 0x29
        /*00a6*/ 	.short	(.L_41 - .L_40)


	//   ....[0]....
.L_40:
        /*00a8*/ 	.word	0xffffffff


	//   ....[1]....
        /*00ac*/ 	.word	0xffffffff


	//   ....[2]....
        /*00b0*/ 	.word	0xffffffff


	//   ....[3]....
        /*00b4*/ 	.word	0xffffffff


	//   ....[4]....
        /*00b8*/ 	.word	0xffffffff


	//   ....[5]....
        /*00bc*/ 	.word	0xffffffff


	//   ....[6]....
        /*00c0*/ 	.word	0xffffffff


	//   ....[7]....
        /*00c4*/ 	.word	0xffffffff


	//   ....[8]....
        /*00c8*/ 	.word	0xffffffff


	//   ....[9]....
        /*00cc*/ 	.word	0xffffffff


	//   ....[10]....
        /*00d0*/ 	.word	0xffffffff


	//   ....[11]....
        /*00d4*/ 	.word	0xffffffff


	//   ....[12]....
        /*00d8*/ 	.word	0xffffffff


	//   ....[13]....
        /*00dc*/ 	.word	0xffffffff


	//----- nvinfo : EIATTR_COOP_GROUP_INSTR_OFFSETS
	.align		4
.L_41:
        /*00e0*/ 	.byte	0x04, 0x28
        /*00e2*/ 	.short	(.L_43 - .L_42)


	//   ....[0]....
.L_42:
        /*00e4*/ 	.word	0x00000090


	//   ....[1]....
        /*00e8*/ 	.word	0x00000500


	//   ....[2]....
        /*00ec*/ 	.word	0x000006e0


	//   ....[3]....
        /*00f0*/ 	.word	0x00000880


	//   ....[4]....
        /*00f4*/ 	.word	0x00000980


	//   ....[5]....
        /*00f8*/ 	.word	0x00000af0


	//   ....[6]....
        /*00fc*/ 	.word	0x00000c50


	//   ....[7]....
        /*0100*/ 	.word	0x00000e00


	//   ....[8]....
        /*0104*/ 	.word	0x00001bd0


	//   ....[9]....
        /*0108*/ 	.word	0x00002ac0


	//   ....[10]....
        /*010c*/ 	.word	0x00002cd0


	//   ....[11]....
        /*0110*/ 	.word	0x00002d00


	//   ....[12]....
        /*0114*/ 	.word	0x00003580


	//   ....[13]....
        /*0118*/ 	.word	0x000037b0


	//----- nvinfo : EIATTR_VRC_CTA_INIT_COUNT
	.align		4
.L_43:
        /*011c*/ 	.byte	0x02, 0x4a
        /*011e*/ 	.byte	0x80
	.zero		1


	//----- nvinfo : EIATTR_SYSCALL_OFFSETS
	.align		4
        /*0120*/ 	.byte	0x04, 0x46
        /*0122*/ 	.short	(.L_45 - .L_44)


	//   ....[0]....
.L_44:
        /*0124*/ 	.word	0x00005640


	//   ....[1]....
        /*0128*/ 	.word	0x00005730


	//   ....[2]....
        /*012c*/ 	.word	0x00006150


	//   ....[3]....
        /*0130*/ 	.word	0x00006f40


	//   ....[4]....
        /*0134*/ 	.word	0x00007d10


	//   ....[5]....
        /*0138*/ 	.word	0x00008ad0


	//----- nvinfo : EIATTR_MBARRIER_INSTR_OFFSETS
	.align		4
.L_45:
        /*013c*/ 	.byte	0x04, 0x39
        /*013e*/ 	.short	(.L_47 - .L_46)


	//   ....[0]....
.L_46:
        /*0140*/ 	.word	0x00000610
        /*0144*/ 	.word	0x000000ff
        /*0148*/ 	.word	0x00000000
        /*014c*/ 	.short	0x0100
        /*014e*/ 	.byte	0x06
	.zero		1


	//   ....[1]....
        /*0150*/ 	.word	0x00000620
        /*0154*/ 	.word	0x000000ff
        /*0158*/ 	.word	0x00000030
        /*015c*/ 	.short	0x0100
        /*015e*/ 	.byte	0x06
	.zero		1


	//   ....[2]....
        /*0160*/ 	.word	0x00000630
        /*0164*/ 	.word	0x000000ff
        /*0168*/ 	.word	0x00000008
        /*016c*/ 	.short	0x0100
        /*016e*/ 	.byte	0x06
	.zero		1


	//   ....[3]....
        /*0170*/ 	.word	0x00000640
        /*0174*/ 	.word	0x000000ff
        /*0178*/ 	.word	0x00000038
        /*017c*/ 	.short	0x0100
        /*017e*/ 	.byte	0x06
	.zero		1


	//   ....[4]....
        /*0180*/ 	.word	0x00000650
        /*0184*/ 	.word	0x000000ff
        /*0188*/ 	.word	0x00000010
        /*018c*/ 	.short	0x0100
        /*018e*/ 	.byte	0x06
	.zero		1


	//   ....[5]....
        /*0190*/ 	.word	0x00000660
        /*0194*/ 	.word	0x000000ff
        /*0198*/ 	.word	0x00000040
        /*019c*/ 	.short	0x0100
        /*019e*/ 	.byte	0x06
	.zero		1


	//   ....[6]....
        /*01a0*/ 	.word	0x00000670
        /*01a4*/ 	.word	0x000000ff
        /*01a8*/ 	.word	0x00000018
        /*01ac*/ 	.short	0x0100
        /*01ae*/ 	.byte	0x06
	.zero		1


	//   ....[7]....
        /*01b0*/ 	.word	0x00000680
        /*01b4*/ 	.word	0x000000ff
        /*01b8*/ 	.word	0x00000048
        /*01bc*/ 	.short	0x0100
        /*01be*/ 	.byte	0x06
	.zero		1


	//   ....[8]....
        /*01c0*/ 	.word	0x00000690
        /*01c4*/ 	.word	0x000000ff
        /*01c8*/ 	.word	0x00000020
        /*01cc*/ 	.short	0x0100
        /*01ce*/ 	.byte	0x06
	.zero		1


	//   ....[9]....
        /*01d0*/ 	.word	0x000006a0
        /*01d4*/ 	.word	0x000000ff
        /*01d8*/ 	.word	0x00000050
        /*01dc*/ 	.short	0x0100
        /*01de*/ 	.byte	0x06
	.zero		1


	//   ....[10]....
        /*01e0*/ 	.word	0x000006b0
        /*01e4*/ 	.word	0x000000ff
        /*01e8*/ 	.word	0x00000028
        /*01ec*/ 	.short	0x0100
        /*01ee*/ 	.byte	0x06
	.zero		1


	//   ....[11]....
        /*01f0*/ 	.word	0x000006c0
        /*01f4*/ 	.word	0x000000ff
        /*01f8*/ 	.word	0x00000058
        /*01fc*/ 	.short	0x0100
        /*01fe*/ 	.byte	0x06
	.zero		1


	//   ....[12]....
        /*0200*/ 	.word	0x000007f0
        /*0204*/ 	.word	0x000000ff
        /*0208*/ 	.word	0x00000060
        /*020c*/ 	.short	0x0100
        /*020e*/ 	.byte	0x06
	.zero		1


	//   ....[13]....
        /*0210*/ 	.word	0x00000800
        /*0214*/ 	.word	0x000000ff
        /*0218*/ 	.word	0x00000080
        /*021c*/ 	.short	0x0100
        /*021e*/ 	.byte	0x06
	.zero		1


	//   ....[14]....
        /*0220*/ 	.word	0x00000810
        /*0224*/ 	.word	0x000000ff
        /*0228*/ 	.word	0x00000068
        /*022c*/ 	.short	0x0100
        /*022e*/ 	.byte	0x06
	.zero		1


	//   ....[15]....
        /*0230*/ 	.word	0x00000820
        /*0234*/ 	.word	0x000000ff
        /*0238*/ 	.word	0x00000088
        /*023c*/ 	.short	0x0100
        /*023e*/ 	.byte	0x06
	.zero		1


	//   ....[16]....
        /*0240*/ 	.word	0x00000830
        /*0244*/ 	.word	0x000000ff
        /*0248*/ 	.word	0x00000070
        /*024c*/ 	.short	0x0100
        /*024e*/ 	.byte	0x06
	.zero		1


	//   ....[17]....
        /*0250*/ 	.word	0x00000840
        /*0254*/ 	.word	0x000000ff
        /*0258*/ 	.word	0x00000090
        /*025c*/ 	.short	0x0100
        /*025e*/ 	.byte	0x06
	.zero		1


	//   ....[18]....
        /*0260*/ 	.word	0x00000850
        /*0264*/ 	.word	0x000000ff
        /*0268*/ 	.word	0x00000078
        /*026c*/ 	.short	0x0100
        /*026e*/ 	.byte	0x06
	.zero		1


	//   ....[19]....
        /*0270*/ 	.word	0x00000860
        /*0274*/ 	.word	0x000000ff
        /*0278*/ 	.word	0x00000098
        /*027c*/ 	.short	0x0100
        /*027e*/ 	.byte	0x06
	.zero		1


	//   ....[20]....
        /*0280*/ 	.word	0x00000950
        /*0284*/ 	.word	0x000000ff
        /*0288*/ 	.word	0x000000a0
        /*028c*/ 	.short	0x0100
        /*028e*/ 	.byte	0x05
	.zero		1


	//   ....[21]....
        /*0290*/ 	.word	0x00000960
        /*0294*/ 	.word	0x000000ff
        /*0298*/ 	.word	0x000000a8
        /*029c*/ 	.short	0x0100
        /*029e*/ 	.byte	0x05
	.zero		1


	//   ....[22]....
        /*02a0*/ 	.word	0x00000aa0
        /*02a4*/ 	.word	0x000000ff
        /*02a8*/ 	.word	0x000000b0
        /*02ac*/ 	.short	0x0100
        /*02ae*/ 	.byte	0x05
	.zero		1


	//   ....[23]....
        /*02b0*/ 	.word	0x00000ab0
        /*02b4*/ 	.word	0x000000ff
        /*02b8*/ 	.word	0x000000c0
        /*02bc*/ 	.short	0x0100
        /*02be*/ 	.byte	0x05
	.zero		1


	//   ....[24]....
        /*02c0*/ 	.word	0x00000ac0
        /*02c4*/ 	.word	0x000000ff
        /*02c8*/ 	.word	0x000000b8
        /*02cc*/ 	.short	0x0100
        /*02ce*/ 	.byte	0x05
	.zero		1


	//   ....[25]....
        /*02d0*/ 	.word	0x00000ad0
        /*02d4*/ 	.word	0x000000ff
        /*02d8*/ 	.word	0x000000c8
        /*02dc*/ 	.short	0x0100
        /*02de*/ 	.byte	0x05
	.zero		1


	//   ....[26]....
        /*02e0*/ 	.word	0x00000c00
        /*02e4*/ 	.word	0x000000ff
        /*02e8*/ 	.word	0x000000d0
        /*02ec*/ 	.short	0x0100
        /*02ee*/ 	.byte	0x06
	.zero		1


	//   ....[27]....
        /*02f0*/ 	.word	0x00000c10
        /*02f4*/ 	.word	0x000000ff
        /*02f8*/ 	.word	0x000000e0
        /*02fc*/ 	.short	0x0100
        /*02fe*/ 	.byte	0x06
	.zero		1


	//   ....[28]....
        /*0300*/ 	.word	0x00000c20
        /*0304*/ 	.word	0x000000ff
        /*0308*/ 	.word	0x000000d8
        /*030c*/ 	.short	0x0100
        /*030e*/ 	.byte	0x06
	.zero		1


	//   ....[29]....
        /*0310*/ 	.word	0x00000c30
        /*0314*/ 	.word	0x000000ff
        /*0318*/ 	.word	0x000000e8
        /*031c*/ 	.short	0x0100
        /*031e*/ 	.byte	0x06
	.zero		1


	//   ....[30]....
        /*0320*/ 	.word	0x00000d20
        /*0324*/ 	.word	0x000000ff
        /*0328*/ 	.word	0x000000f0
        /*032c*/ 	.short	0x0100
        /*032e*/ 	.byte	0x05
	.zero		1


	//   ....[31]....
        /*0330*/ 	.word	0x00000d30
        /*0334*/ 	.word	0x000000ff
        /*0338*/ 	.word	0x00000100
        /*033c*/ 	.short	0x0100
        /*033e*/ 	.byte	0x05
	.zero		1


	//   ....[32]....
        /*0340*/ 	.word	0x00000d40
        /*0344*/ 	.word	0x000000ff
        /*0348*/ 	.word	0x000000f8
        /*034c*/ 	.short	0x0100
        /*034e*/ 	.byte	0x05
	.zero		1


	//   ....[33]....
        /*0350*/ 	.word	0x00000d50
        /*0354*/ 	.word	0x000000ff
        /*0358*/ 	.word	0x00000108
        /*035c*/ 	.short	0x0100
        /*035e*/ 	.byte	0x05
	.zero		1


	//   ....[34]....
        /*0360*/ 	.word	0x000017c0
        /*0364*/ 	.word	0x00000004
        /*0368*/ 	.word	0x00000100
        /*036c*/ 	.short	0x010a
        /*036e*/ 	.byte	0xff
	.zero		1


	//   ....[35]....
        /*0370*/ 	.word	0x000017e0
        /*0374*/ 	.word	0x00000004
        /*0378*/ 	.word	0x000000f0
        /*037c*/ 	.short	0x0101
        /*037e*/ 	.byte	0xff
	.zero		1


	//   ....[36]....
        /*0380*/ 	.word	0x00001860
        /*0384*/ 	.word	0x000000ff
        /*0388*/ 	.word	0x00000030
        /*038c*/ 	.short	0x010a
        /*038e*/ 	.byte	0x04
	.zero		1


	//   ....[37]....
        /*0390*/ 	.word	0x00001990
        /*0394*/ 	.word	0x000000ff
        /*0398*/ 	.word	0x00000030
        /*039c*/ 	.short	0x010a
        /*039e*/ 	.byte	0x21
	.zero		1


	//   ....[38]....
        /*03a0*/ 	.word	0x00001aa0
        /*03a4*/ 	.word	0x000000ff
        /*03a8*/ 	.word	0x00000030
        /*03ac*/ 	.short	0x010a
        /*03ae*/ 	.byte	0x04
	.zero		1


	//   ....[39]....
        /*03b0*/ 	.word	0x00001bb0
        /*03b4*/ 	.word	0x000000ff
        /*03b8*/ 	.word	0x000000a8
        /*03bc*/ 	.short	0x0101
        /*03be*/ 	.byte	0x06
	.zero		1


	//   ....[40]....
        /*03c0*/ 	.word	0x00001be0
        /*03c4*/ 	.word	0x00000008
        /*03c8*/ 	.word	0x000000b0
        /*03cc*/ 	.short	0x010a
        /*03ce*/ 	.byte	0xff
	.zero		1


	//   ....[41]....
        /*03d0*/ 	.word	0x00001cb0
        /*03d4*/ 	.word	0x00000008
        /*03d8*/ 	.word	0x00000000
        /*03dc*/ 	.short	0x0101
        /*03de*/ 	.byte	0xff
	.zero		1


	//   ....[42]....
        /*03e0*/ 	.word	0x00002220
        /*03e4*/ 	.word	0x000000ff
        /*03e8*/ 	.word	0x00000000
        /*03ec*/ 	.short	0x010a
        /*03ee*/ 	.byte	0x04
	.zero		1


	//   ....[43]....
        /*03f0*/ 	.word	0x000022b0
        /*03f4*/ 	.word	0x000000ff
        /*03f8*/ 	.word	0x00000000
        /*03fc*/ 	.short	0x010a
        /*03fe*/ 	.byte	0x04
	.zero		1


	//   ....[44]....
        /*0400*/ 	.word	0x00002340
        /*0404*/ 	.word	0x000000ff
        /*0408*/ 	.word	0x00000000
        /*040c*/ 	.short	0x010a
        /*040e*/ 	.byte	0x04
	.zero		1


	//   ....[45]....
        /*0410*/ 	.word	0x000023d0
        /*0414*/ 	.word	0x000000ff
        /*0418*/ 	.word	0x00000000
        /*041c*/ 	.short	0x010a
        /*041e*/ 	.byte	0x04
	.zero		1


	//   ....[46]....
        /*0420*/ 	.word	0x00002460
        /*0424*/ 	.word	0x000000ff
        /*0428*/ 	.word	0x00000000
        /*042c*/ 	.short	0x010a
        /*042e*/ 	.byte	0x04
	.zero		1


	//   ....[47]....
        /*0430*/ 	.word	0x00002500
        /*0434*/ 	.word	0x00000000
        /*0438*/ 	.word	0x00000000
        /*043c*/ 	.short	0x010a
        /*043e*/ 	.byte	0xff
	.zero		1


	//   ....[48]....
        /*0440*/ 	.word	0x00002620
        /*0444*/ 	.word	0x00000000
        /*0448*/ 	.word	0x000000f0
        /*044c*/ 	.short	0x010a
        /*044e*/ 	.byte	0xff
	.zero		1


	//   ....[49]....
        /*0450*/ 	.word	0x00002690
        /*0454*/ 	.word	0x00000004
        /*0458*/ 	.word	0x00000000
        /*045c*/ 	.short	0x0101
        /*045e*/ 	.byte	0xff
	.zero		1


	//   ....[50]....
        /*0460*/ 	.word	0x000026b0
        /*0464*/ 	.word	0x000000ff
        /*0468*/ 	.word	0x000000c0
        /*046c*/ 	.short	0x010a
        /*046e*/ 	.byte	0x05
	.zero		1


	//   ....[51]....
        /*0470*/ 	.word	0x000027d0
        /*0474*/ 	.word	0x00000000
        /*0478*/ 	.word	0x000000b0
        /*047c*/ 	.short	0x010a
        /*047e*/ 	.byte	0xff
	.zero		1


	//   ....[52]....
        /*0480*/ 	.word	0x000028d0
        /*0484*/ 	.word	0x00000000
        /*0488*/ 	.word	0x00000000
        /*048c*/ 	.short	0x0101
        /*048e*/ 	.byte	0xff
	.zero		1


	//   ....[53]....
        /*0490*/ 	.word	0x00002960
        /*0494*/ 	.word	0x000000ff
        /*0498*/ 	.word	0x000000c0
        /*049c*/ 	.short	0x0106
        /*049e*/ 	.byte	0x05
	.zero		1


	//   ....[54]....
        /*04a0*/ 	.word	0x00002980
        /*04a4*/ 	.word	0x000000ff
        /*04a8*/ 	.word	0x000000c0
        /*04ac*/ 	.short	0x010a
        /*04ae*/ 	.byte	0x05
	.zero		1


	//   ....[55]....
        /*04b0*/ 	.word	0x00002a10
        /*04b4*/ 	.word	0x000000ff
        /*04b8*/ 	.word	0x000000c0
        /*04bc*/ 	.short	0x0106
        /*04be*/ 	.byte	0x04
	.zero		1


	//   ....[56]....
        /*04c0*/ 	.word	0x00002a50
        /*04c4*/ 	.word	0x00000000
        /*04c8*/ 	.word	0x000000c0
        /*04cc*/ 	.short	0x010a
        /*04ce*/ 	.byte	0xff
	.zero		1


	//   ....[57]....
        /*04d0*/ 	.word	0x00002f50
        /*04d4*/ 	.word	0x00000000
        /*04d8*/ 	.word	0x000000b0
        /*04dc*/ 	.short	0x010a
        /*04de*/ 	.byte	0xff
	.zero		1


	//   ....[58]....
        /*04e0*/ 	.word	0x00003060
        /*04e4*/ 	.word	0x00000003
        /*04e8*/ 	.word	0x00000000
        /*04ec*/ 	.short	0x0101
        /*04ee*/ 	.byte	0xff
	.zero		1


	//   ....[59]....
        /*04f0*/ 	.word	0x00003070
        /*04f4*/ 	.word	0x000000ff
        /*04f8*/ 	.word	0x00000000
        /*04fc*/ 	.short	0x010a
        /*04fe*/ 	.byte	0x05
	.zero		1


	//   ....[60]....
        /*0500*/ 	.word	0x00003090
        /*0504*/ 	.word	0x000000ff
        /*0508*/ 	.word	0x000000e0
        /*050c*/ 	.short	0x010a
        /*050e*/ 	.byte	0x06
	.zero		1


	//   ....[61]....
        /*0510*/ 	.word	0x00003160
        /*0514*/ 	.word	0x000000ff
        /*0518*/ 	.word	0x00000000
        /*051c*/ 	.short	0x010a
        /*051e*/ 	.byte	0x05
	.zero		1


	//   ....[62]....
        /*0520*/ 	.word	0x00003290
        /*0524*/ 	.word	0x000000ff
        /*0528*/ 	.word	0x00000000
        /*052c*/ 	.short	0x010a
        /*052e*/ 	.byte	0x16
	.zero		1


	//   ....[63]....
        /*0530*/ 	.word	0x000034d0
        /*0534*/ 	.word	0x000000ff
        /*0538*/ 	.word	0x00000000
        /*053c*/ 	.short	0x010a
        /*053e*/ 	.byte	0x06
	.zero		1


	//   ....[64]....
        /*0540*/ 	.word	0x00003560
        /*0544*/ 	.word	0x000000ff
        /*0548*/ 	.word	0x00000000
        /*054c*/ 	.short	0x010a
        /*054e*/ 	.byte	0x07
	.zero		1


	//   ....[65]....
        /*0550*/ 	.word	0x000039a0
        /*0554*/ 	.word	0x00000000
        /*0558*/ 	.word	0x000000b0
        /*055c*/ 	.short	0x010a
        /*055e*/ 	.byte	0xff
	.zero		1


	//   ....[66]....
        /*0560*/ 	.word	0x00003a60
        /*0564*/ 	.word	0x00000000
        /*0568*/ 	.word	0x00000000
        /*056c*/ 	.short	0x0101
        /*056e*/ 	.byte	0xff
	.zero		1


	//   ....[67]....
        /*0570*/ 	.word	0x00003d80
        /*0574*/ 	.word	0x000000ff
        /*0578*/ 	.word	0x000000a8
        /*057c*/ 	.short	0x010a
        /*057e*/ 	.byte	0x04
	.zero		1


	//   ....[68]....
        /*0580*/ 	.word	0x00003f70
        /*0584*/ 	.word	0x000000ff
        /*0588*/ 	.word	0x00000080
        /*058c*/ 	.short	0x010a
        /*058e*/ 	.byte	0x04
	.zero		1


	//   ....[69]....
        /*0590*/ 	.word	0x00004240
        /*0594*/ 	.word	0x000000ff
        /*0598*/ 	.word	0x00000060
        /*059c*/ 	.short	0x010b
        /*059e*/ 	.byte	0x04
	.zero		1


	//   ....[70]....
        /*05a0*/ 	.word	0x00004250
        /*05a4*/ 	.word	0x000000ff
        /*05a8*/ 	.word	0x00000000
        /*05ac*/ 	.short	0x0101
        /*05ae*/ 	.byte	0x07
	.zero		1


	//   ....[71]....
        /*05b0*/ 	.word	0x00004260
        /*05b4*/ 	.word	0x000000ff
        /*05b8*/ 	.word	0x00000088
        /*05bc*/ 	.short	0x010a
        /*05be*/ 	.byte	0x04
	.zero		1


	//   ....[72]....
        /*05c0*/ 	.word	0x00004500
        /*05c4*/ 	.word	0x000000ff
        /*05c8*/ 	.word	0x00000068
        /*05cc*/ 	.short	0x010b
        /*05ce*/ 	.byte	0x04
	.zero		1


	//   ....[73]....
        /*05d0*/ 	.word	0x00004510
        /*05d4*/ 	.word	0x000000ff
        /*05d8*/ 	.word	0x00000000
        /*05dc*/ 	.short	0x0101
        /*05de*/ 	.byte	0x07
	.zero		1


	//   ....[74]....
        /*05e0*/ 	.word	0x00004520
        /*05e4*/ 	.word	0x000000ff
        /*05e8*/ 	.word	0x00000090
        /*05ec*/ 	.short	0x010a
        /*05ee*/ 	.byte	0x04
	.zero		1


	//   ....[75]....
        /*05f0*/ 	.word	0x00004870
        /*05f4*/ 	.word	0x000000ff
        /*05f8*/ 	.word	0x00000070
        /*05fc*/ 	.short	0x010b
        /*05fe*/ 	.byte	0x04
	.zero		1


	//   ....[76]....
        /*0600*/ 	.word	0x000048d0
        /*0604*/ 	.word	0x000000ff
        /*0608*/ 	.word	0x00000000
        /*060c*/ 	.short	0x0101
        /*060e*/ 	.byte	0x07
	.zero		1


	//   ....[77]....
        /*0610*/ 	.word	0x000048e0
        /*0614*/ 	.word	0x000000ff
        /*0618*/ 	.word	0x00000098
        /*061c*/ 	.short	0x010a
        /*061e*/ 	.byte	0x04
	.zero		1


	//   ....[78]....
        /*0620*/ 	.word	0x00004bd0
        /*0624*/ 	.word	0x000000ff
        /*0628*/ 	.word	0x00000078
        /*062c*/ 	.short	0x010b
        /*062e*/ 	.byte	0x04
	.zero		1


	//   ....[79]....
        /*0630*/ 	.word	0x00004c00
        /*0634*/ 	.word	0x000000ff
        /*0638*/ 	.word	0x00000000
        /*063c*/ 	.short	0x0101
        /*063e*/ 	.byte	0x05
	.zero		1


	//   ....[80]....
        /*0640*/ 	.word	0x00004c50
        /*0644*/ 	.word	0x000000ff
        /*0648*/ 	.word	0x00000080
        /*064c*/ 	.short	0x010a
        /*064e*/ 	.byte	0x04
	.zero		1


	//   ....[81]....
        /*0650*/ 	.word	0x00004c70
        /*0654*/ 	.word	0x000000ff
        /*0658*/ 	.word	0x00000088
        /*065c*/ 	.short	0x010a
        /*065e*/ 	.byte	0x04
	.zero		1


	//   ....[82]....
        /*0660*/ 	.word	0x00004c90
        /*0664*/ 	.word	0x000000ff
        /*0668*/ 	.word	0x00000090
        /*066c*/ 	.short	0x010a
        /*066e*/ 	.byte	0x04
	.zero		1


	//   ....[83]....
        /*0670*/ 	.word	0x00004cd0
        /*0674*/ 	.word	0x00000000
        /*0678*/ 	.word	0x00000098
        /*067c*/ 	.short	0x010a
        /*067e*/ 	.byte	0xff
	.zero		1


	//   ....[84]....
        /*0680*/ 	.word	0x00005010
        /*0684*/ 	.word	0x00000000
        /*0688*/ 	.word	0x000000b0
        /*068c*/ 	.short	0x010a
        /*068e*/ 	.byte	0xff
	.zero		1


	//   ....[85]....
        /*0690*/ 	.word	0x00005120
        /*0694*/ 	.word	0x00000000
        /*0698*/ 	.word	0x00000000
        /*069c*/ 	.short	0x0101
        /*069e*/ 	.byte	0xff
	.zero		1


	//   ....[86]....
        /*06a0*/ 	.word	0x00005bb0
        /*06a4*/ 	.word	0x000000ff
        /*06a8*/ 	.word	0x00000060
        /*06ac*/ 	.short	0x010a
        /*06ae*/ 	.byte	0x2e
	.zero		1


	//   ....[87]....
        /*06b0*/ 	.word	0x00005c10
        /*06b4*/ 	.word	0x00000072
        /*06b8*/ 	.word	0x000000d0
        /*06bc*/ 	.short	0x010a
        /*06be*/ 	.byte	0xff
	.zero		1


	//   ....[88]....
        /*06c0*/ 	.word	0x00005d80
        /*06c4*/ 	.word	0x000000ff
        /*06c8*/ 	.word	0x00000060
        /*06cc*/ 	.short	0x010a
        /*06ce*/ 	.byte	0x2e
	.zero		1


	//   ....[89]....
        /*06d0*/ 	.word	0x00006030
        /*06d4*/ 	.word	0x00000072
        /*06d8*/ 	.word	0x000000d0
        /*06dc*/ 	.short	0x010a
        /*06de*/ 	.byte	0xff
	.zero		1


	//   ....[90]....
        /*06e0*/ 	.word	0x00006aa0
        /*06e4*/ 	.word	0x00000000
        /*06e8*/ 	.word	0x00000000
        /*06ec*/ 	.short	0x0101
        /*06ee*/ 	.byte	0xff
	.zero		1


	//   ....[91]....
        /*06f0*/ 	.word	0x00006ab0
        /*06f4*/ 	.word	0x00000003
        /*06f8*/ 	.word	0x00000060
        /*06fc*/ 	.short	0x010a
        /*06fe*/ 	.byte	0xff
	.zero		1


	//   ....[92]....
        /*0700*/ 	.word	0x00006b70
        /*0704*/ 	.word	0x00000003
        /*0708*/ 	.word	0x00000060
        /*070c*/ 	.short	0x010a
        /*070e*/ 	.byte	0xff
	.zero		1


	//   ....[93]....
        /*0710*/ 	.word	0x00007870
        /*0714*/ 	.word	0x00000000
        /*0718*/ 	.word	0x00000000
        /*071c*/ 	.short	0x0101
        /*071e*/ 	.byte	0xff
	.zero		1


	//   ....[94]....
        /*0720*/ 	.word	0x00007890
        /*0724*/ 	.word	0x00000003
        /*0728*/ 	.word	0x00000060
        /*072c*/ 	.short	0x010a
        /*072e*/ 	.byte	0xff
	.zero		1


	//   ....[95]....
        /*0730*/ 	.word	0x00007940
        /*0734*/ 	.word	0x00000003
        /*0738*/ 	.word	0x00000060
        /*073c*/ 	.short	0x010a
        /*073e*/ 	.byte	0xff
	.zero		1


	//   ....[96]....
        /*0740*/ 	.word	0x00008640
        /*0744*/ 	.word	0x00000000
        /*0748*/ 	.word	0x00000000
        /*074c*/ 	.short	0x0101
        /*074e*/ 	.byte	0xff
	.zero		1


	//   ....[97]....
        /*0750*/ 	.word	0x00008660
        /*0754*/ 	.word	0x00000076
        /*0758*/ 	.word	0x00000060
        /*075c*/ 	.short	0x010a
        /*075e*/ 	.byte	0xff
	.zero		1


	//   ....[98]....
        /*0760*/ 	.word	0x00008710
        /*0764*/ 	.word	0x00000076
        /*0768*/ 	.word	0x00000060
        /*076c*/ 	.short	0x010a
        /*076e*/ 	.byte	0xff
	.zero		1


	//   ....[99]....
        /*0770*/ 	.word	0x00008b70
        /*0774*/ 	.word	0x000000ff
        /*0778*/ 	.word	0x00000000
        /*077c*/ 	.short	0x0101
        /*077e*/ 	.byte	0x05
	.zero		1


	//   ....[100]....
        /*0780*/ 	.word	0x00009460
        /*0784*/ 	.word	0x00000003
        /*0788*/ 	.word	0x00000000
        /*078c*/ 	.short	0x0101
        /*078e*/ 	.byte	0xff
	.zero		1


	//   ....[101]....
        /*0790*/ 	.word	0x00009700
        /*0794*/ 	.word	0x000000ff
        /*0798*/ 	.word	0x00000000
        /*079c*/ 	.short	0x0101
        /*079e*/ 	.byte	0x04
	.zero		1


	//   ....[102]....
        /*07a0*/ 	.word	0x00009720
        /*07a4*/ 	.word	0x00000004
        /*07a8*/ 	.word	0x00000100
        /*07ac*/ 	.short	0x010a
        /*07ae*/ 	.byte	0xff
	.zero		1


	//   ....[103]....
        /*07b0*/ 	.word	0x00009780
        /*07b4*/ 	.word	0x00000004
        /*07b8*/ 	.word	0x00000030
        /*07bc*/ 	.short	0x010a
        /*07be*/ 	.byte	0xff
	.zero		1


	//   ....[104]....
        /*07c0*/ 	.word	0x000097d0
        /*07c4*/ 	.word	0x00000008
        /*07c8*/ 	.word	0x000000b0
        /*07cc*/ 	.short	0x010a
        /*07ce*/ 	.byte	0xff
	.zero		1


	//   ....[105]....
        /*07d0*/ 	.word	0x00009830
        /*07d4*/ 	.word	0x00000000
        /*07d8*/ 	.word	0x00000000
        /*07dc*/ 	.short	0x010a
        /*07de*/ 	.byte	0xff
	.zero		1


	//   ....[106]....
        /*07e0*/ 	.word	0x00009890
        /*07e4*/ 	.word	0x00000000
        /*07e8*/ 	.word	0x00000000
        /*07ec*/ 	.short	0x010a
        /*07ee*/ 	.byte	0xff
	.zero		1


	//   ....[107]....
        /*07f0*/ 	.word	0x000098f0
        /*07f4*/ 	.word	0x00000000
        /*07f8*/ 	.word	0x00000000
        /*07fc*/ 	.short	0x010a
        /*07fe*/ 	.byte	0xff
	.zero		1


	//   ....[108]....
        /*0800*/ 	.word	0x00009950
        /*0804*/ 	.word	0x00000000
        /*0808*/ 	.word	0x00000000
        /*080c*/ 	.short	0x010a
        /*080e*/ 	.byte	0xff
	.zero		1


	//   ....[109]....
        /*0810*/ 	.word	0x000099b0
        /*0814*/ 	.word	0x00000000
        /*0818*/ 	.word	0x00000000
        /*081c*/ 	.short	0x010a
        /*081e*/ 	.byte	0xff
	.zero		1


	//   ....[110]....
        /*0820*/ 	.word	0x00009a00
        /*0824*/ 	.word	0x00000000
        /*0828*/ 	.word	0x000000f0
        /*082c*/ 	.short	0x010a
        /*082e*/ 	.byte	0xff
	.zero		1


	//   ....[111]....
        /*0830*/ 	.word	0x00009a60
        /*0834*/ 	.word	0x00000000
        /*0838*/ 	.word	0x000000c0
        /*083c*/ 	.short	0x010a
        /*083e*/ 	.byte	0xff
	.zero		1


	//   ....[112]....
        /*0840*/ 	.word	0x00009ab0
        /*0844*/ 	.word	0x00000000
        /*0848*/ 	.word	0x000000b0
        /*084c*/ 	.short	0x010a
        /*084e*/ 	.byte	0xff
	.zero		1


	//   ....[113]....
        /*0850*/ 	.word	0x00009b10
        /*0854*/ 	.word	0x00000000
        /*0858*/ 	.word	0x000000c0
        /*085c*/ 	.short	0x010a
        /*085e*/ 	.byte	0xff
	.zero		1


	//   ....[114]....
        /*0860*/ 	.word	0x00009b60
        /*0864*/ 	.word	0x00000000
        /*0868*/ 	.word	0x000000b0
        /*086c*/ 	.short	0x010a
        /*086e*/ 	.byte	0xff
	.zero		1


	//   ....[115]....
        /*0870*/ 	.word	0x00009bc0
        /*0874*/ 	.word	0x00000003
        /*0878*/ 	.word	0x000000e0
        /*087c*/ 	.short	0x010a
        /*087e*/ 	.byte	0xff
	.zero		1


	//   ....[116]....
        /*0880*/ 	.word	0x00009c20
        /*0884*/ 	.word	0x00000000
        /*0888*/ 	.word	0x00000000
        /*088c*/ 	.short	0x010a
        /*088e*/ 	.byte	0xff
	.zero		1


	//   ....[117]....
        /*0890*/ 	.word	0x00009c80
        /*0894*/ 	.word	0x00000000
        /*0898*/ 	.word	0x00000000
        /*089c*/ 	.short	0x010a
        /*089e*/ 	.byte	0xff
	.zero		1


	//   ....[118]....
        /*08a0*/ 	.word	0x00009ce0
        /*08a4*/ 	.word	0x00000000
        /*08a8*/ 	.word	0x00000000
        /*08ac*/ 	.short	0x010a
        /*08ae*/ 	.byte	0xff
	.zero		1


	//   ....[119]....
        /*08b0*/ 	.word	0x00009d30
        /*08b4*/ 	.word	0x00000000
        /*08b8*/ 	.word	0x000000b0
        /*08bc*/ 	.short	0x010a
        /*08be*/ 	.byte	0xff
	.zero		1


	//   ....[120]....
        /*08c0*/ 	.word	0x00009d90
        /*08c4*/ 	.word	0x00000000
        /*08c8*/ 	.word	0x000000a8
        /*08cc*/ 	.short	0x010a
        /*08ce*/ 	.byte	0xff
	.zero		1


	//   ....[121]....
        /*08d0*/ 	.word	0x00009df0
        /*08d4*/ 	.word	0x00000000
        /*08d8*/ 	.word	0x00000080
        /*08dc*/ 	.short	0x010a
        /*08de*/ 	.byte	0xff
	.zero		1


	//   ....[122]....
        /*08e0*/ 	.word	0x00009e50
        /*08e4*/ 	.word	0x00000000
        /*08e8*/ 	.word	0x00000088
        /*08ec*/ 	.short	0x010a
        /*08ee*/ 	.byte	0xff
	.zero		1


	//   ....[123]....
        /*08f0*/ 	.word	0x00009eb0
        /*08f4*/ 	.word	0x00000000
        /*08f8*/ 	.word	0x00000090
        /*08fc*/ 	.short	0x010a
        /*08fe*/ 	.byte	0xff
	.zero		1


	//   ....[124]....
        /*0900*/ 	.word	0x00009f10
        /*0904*/ 	.word	0x00000000
        /*0908*/ 	.word	0x00000098
        /*090c*/ 	.short	0x010a
        /*090e*/ 	.byte	0xff
	.zero		1


	//   ....[125]....
        /*0910*/ 	.word	0x00009f70
        /*0914*/ 	.word	0x00000000
        /*0918*/ 	.word	0x00000080
        /*091c*/ 	.short	0x010a
        /*091e*/ 	.byte	0xff
	.zero		1


	//   ....[126]....
        /*0920*/ 	.word	0x00009fd0
        /*0924*/ 	.word	0x00000000
        /*0928*/ 	.word	0x00000088
        /*092c*/ 	.short	0x010a
        /*092e*/ 	.byte	0xff
	.zero		1


	//   ....[127]....
        /*0930*/ 	.word	0x0000a030
        /*0934*/ 	.word	0x00000000
        /*0938*/ 	.word	0x00000090
        /*093c*/ 	.short	0x010a
        /*093e*/ 	.byte	0xff
	.zero		1


	//   ....[128]....
        /*0940*/ 	.word	0x0000a080
        /*0944*/ 	.word	0x00000000
        /*0948*/ 	.word	0x000000b0
        /*094c*/ 	.short	0x010a
        /*094e*/ 	.byte	0xff
	.zero		1


	//   ....[129]....
        /*0950*/ 	.word	0x0000a0e0
        /*0954*/ 	.word	0x00000000
        /*0958*/ 	.word	0x00000060
        /*095c*/ 	.short	0x010a
        /*095e*/ 	.byte	0xff
	.zero		1


	//   ....[130]....
        /*0960*/ 	.word	0x0000a130
        /*0964*/ 	.word	0x00000072
        /*0968*/ 	.word	0x000000d0
        /*096c*/ 	.short	0x010a
        /*096e*/ 	.byte	0xff
	.zero		1


	//   ....[131]....
        /*0970*/ 	.word	0x0000a180
        /*0974*/ 	.word	0x00000003
        /*0978*/ 	.word	0x00000060
        /*097c*/ 	.short	0x010a
        /*097e*/ 	.byte	0xff
	.zero		1


	//   ....[132]....
        /*0980*/ 	.word	0x0000a1d0
        /*0984*/ 	.word	0x00000003
        /*0988*/ 	.word	0x00000060
        /*098c*/ 	.short	0x010a
        /*098e*/ 	.byte	0xff
	.zero		1


	//   ....[133]....
        /*0990*/ 	.word	0x0000a220
        /*0994*/ 	.word	0x00000076
        /*0998*/ 	.word	0x00000060
        /*099c*/ 	.short	0x010a
        /*099e*/ 	.byte	0xff
	.zero		1


	//----- nvinfo : EIATTR_NUM_MBARRIERS
	.align		4
.L_47:
        /*09a0*/ 	.byte	0x03, 0x38
        /*09a2*/ 	.short	0x0022


	//----- nvinfo : EIATTR_EXIT_INSTR_OFFSETS
	.align		4
        /*09a4*/ 	.byte	0x04, 0x1c
        /*09a6*/ 	.short	(.L_49 - .L_48)


	//   ....[0]....
.L_48:
        /*09a8*/ 	.word	0x00002530


	//   ....[1]....
        /*09ac*/ 	.word	0x00002a20


	//   ....[2]....
        /*09b0*/ 	.word	0x00002a80


	//   ....[3]....
        /*09b4*/ 	.word	0x000037c0


	//   ....[4]....
        /*09b8*/ 	.word	0x00004d00


	//   ....[5]....
        /*09bc*/ 	.word	0x00004d40


	//   ....[6]....
        /*09c0*/ 	.word	0x00009600


	//   ....[7]....
        /*09c4*/ 	.word	0x00009670


	//   ....[8]....
        /*09c8*/ 	.word	0x000096a0


	//   ....[9]....
        /*09cc*/ 	.word	0x00009710


	//----- nvinfo : EIATTR_MAX_THREADS
	.align		4
.L_49:
        /*09d0*/ 	.byte	0x04, 0x05
        /*09d2*/ 	.short	(.L_51 - .L_50)
.L_50:
        /*09d4*/ 	.word	0x00000100
        /*09d8*/ 	.word	0x00000001
        /*09dc*/ 	.word	0x00000001


	//----- nvinfo : EIATTR_CRS_STACK_SIZE
	.align		4
.L_51:
        /*09e0*/ 	.byte	0x04, 0x1e
        /*09e2*/ 	.short	(.L_53 - .L_52)
.L_52:
        /*09e4*/ 	.word	0x00000000


	//----- nvinfo : EIATTR_CBANK_PARAM_SIZE
	.align		4
.L_53:
        /*09e8*/ 	.byte	0x03, 0x19
        /*09ea*/ 	.short	0x0a00


	//----- nvinfo : EIATTR_PARAM_CBANK
	.align		4
        /*09ec*/ 	.byte	0x04, 0x0a
        /*09ee*/ 	.short	(.L_55 - .L_54)
	.align		4
.L_54:
        /*09f0*/ 	.word	index@(.nv.constant0._ZN7cutlass13device_kernelINS_4gemm6kernel13GemmUniversalIN4cute5tupleIJiiiiEEENS1_10collective13CollectiveMmaINS1_41MainloopSm100TmaUmmaWarpSpecializedSparseILi6ELi2ELi2ENS5_IJNS4_1CILi1EEENSA_ILi2EEESB_EEEEENS5_IJNSA_ILi128EEESF_SF_EEENS_12float_e4m3_tENS5_IJNS4_6LayoutINS5_IJiNS5_IJSC_iEEEiEEENS5_IJlNS5_IJSB_SC_EEElEEEEENSI_INS5_IJNS5_IJSF_iEEESO_iEEENS5_IJNS5_IJSF_NSA_ILi16384EEEEEENS5_IJSB_lEEElEEEEEEEESH_NS5_IJlSB_lEEENS4_8TiledMMAINS4_8MMA_AtomIJNS4_26SM100_MMA_F8F6F4_SS_SPARSEISH_SH_fLi128ELi128ELNS4_4UMMA5MajorE0ELS11_0ELNS10_7ScaleInE0ELS12_0EEEEEENSI_INS5_IJSB_SB_SB_EEENS5_IJNSA_ILi0EEES16_S16_EEEEENS5_IJNS4_10UnderscoreES19_S19_EEEEENS4_23SM90_TMA_LOAD_MULTICASTENS4_14ComposedLayoutINS4_7SwizzleILi2ELi4ELi3EEENS4_25smem_sparse_ptr_flag_bitsILi2ELi8EEENSI_INS5_IJNS5_IJSB_NSA_ILi8EEEEEENS5_IJSC_NSA_ILi64EEEEEEEEENS5_IJNS5_IJS16_SF_EEESL_EEEEEEEvNS4_8identityENS4_13SM90_TMA_LOADENS1D_INS1E_ILi3ELi4ELi3EEENS4_18smem_ptr_flag_bitsILi8EEENSI_INS5_IJS1I_SF_EEENS5_IJSF_SB_EEEEEEEvS1R_EENS_8epilogue10collective18CollectiveEpilogueINS21_23Sm100TmaWarpSpecializedILi4ELi2ELi32ELb1ELb0EEEJSG_NS5_IJNSI_ISF_SB_EENSI_INSA_ILi32EEESB_EEEEEfNS5_IJSB_llEEEfS2A_NS21_6fusion15FusionCallbacksIS25_NS2B_17LinearCombinationIffffLNS_15FloatRoundStyleE2EEESG_S29_JEEENS4_5SM1004TMEM4LOAD26SM100_TMEM_LOAD_32dp32b32xES1S_NS1D_INS1E_ILi2ELi5ELi2EEENS1U_ILi32EEENSI_INS5_IJS27_NSA_ILi4EEEEEENS5_IJSB_S27_EEEEEEENS4_39AutoVectorizingCopyWithAssumedAlignmentILi128EEENS4_14SM90_TMA_STOREES2R_S2T_S2T_EEEvvEEEEvNT_6ParamsE)
        /*09f4*/ 	.short	0x0380
        /*09f6*/ 	.short	0x0a00


	//----- nvinfo : EIATTR_SW_WAR
	.align		4
.L_55:
        /*09f8*/ 	.byte	0x04, 0x36
        /*09fa*/ 	.short	(.L_57 - .L_56)
.L_56:
        /*09fc*/ 	.word	0x00000008
.L_57:


//--------------------- .nv.callgraph             --------------------------
	.section	.nv.callgraph,"",@"SHT_CUDA_CALLGRAPH"
	.align	4
	.sectionentsize	8
	.align		4
        /*0000*/ 	.word	0x00000000
	.align		4
        /*0004*/ 	.word	0xffffffff
	.align		4
        /*0008*/ 	.word	index@(_ZN7cutlass13device_kernelINS_4gemm6kernel13GemmUniversalIN4cute5tupleIJiiiiEEENS1_10collective13CollectiveMmaINS1_41MainloopSm100TmaUmmaWarpSpecializedSparseILi6ELi2ELi2ENS5_IJNS4_1CILi1EEENSA_ILi2EEESB_EEEEENS5_IJNSA_ILi128EEESF_SF_EEENS_12float_e4m3_tENS5_IJNS4_6LayoutINS5_IJiNS5_IJSC_iEEEiEEENS5_IJlNS5_IJSB_SC_EEElEEEEENSI_INS5_IJNS5_IJSF_iEEESO_iEEENS5_IJNS5_IJSF_NSA_ILi16384EEEEEENS5_IJSB_lEEElEEEEEEEESH_NS5_IJlSB_lEEENS4_8TiledMMAINS4_8MMA_AtomIJNS4_26SM100_MMA_F8F6F4_SS_SPARSEISH_SH_fLi128ELi128ELNS4_4UMMA5MajorE0ELS11_0ELNS10_7ScaleInE0ELS12_0EEEEEENSI_INS5_IJSB_SB_SB_EEENS5_IJNSA_ILi0EEES16_S16_EEEEENS5_IJNS4_10UnderscoreES19_S19_EEEEENS4_23SM90_TMA_LOAD_MULTICASTENS4_14ComposedLayoutINS4_7SwizzleILi2ELi4ELi3EEENS4_25smem_sparse_ptr_flag_bitsILi2ELi8EEENSI_INS5_IJNS5_IJSB_NSA_ILi8EEEEEENS5_IJSC_NSA_ILi64EEEEEEEEENS5_IJNS5_IJS16_SF_EEESL_EEEEEEEvNS4_8identityENS4_13SM90_TMA_LOADENS1D_INS1E_ILi3ELi4ELi3EEENS4_18smem_ptr_flag_bitsILi8EEENSI_INS5_IJS1I_SF_EEENS5_IJSF_SB_EEEEEEEvS1R_EENS_8epilogue10collective18CollectiveEpilogueINS21_23Sm100TmaWarpSpecializedILi4ELi2ELi32ELb1ELb0EEEJSG_NS5_IJNSI_ISF_SB_EENSI_INSA_ILi32EEESB_EEEEEfNS5_IJSB_llEEEfS2A_NS21_6fusion15FusionCallbacksIS25_NS2B_17LinearCombinationIffffLNS_15FloatRoundStyleE2EEESG_S29_JEEENS4_5SM1004TMEM4LOAD26SM100_TMEM_LOAD_32dp32b32xES1S_NS1D_INS1E_ILi2ELi5ELi2EEENS1U_ILi32EEENSI_INS5_IJS27_NSA_ILi4EEEEEENS5_IJSB_S27_EEEEEEENS4_39AutoVectorizingCopyWithAssumedAlignmentILi128EEENS4_14SM90_TMA_STOREES2R_S2T_S2T_EEEvvEEEEvNT_6ParamsE)
	.align		4
        /*000c*/ 	.word	index@(__assertfail)
	.align		4
        /*0010*/ 	.word	0x00000000
	.align		4
        /*0014*/ 	.word	0xfffffffe
	.align		4
        /*0018*/ 	.word	0x00000000
	.align		4
        /*001c*/ 	.word	0xfffffffd
	.align		4
        /*0020*/ 	.word	0x00000000
	.align		4
        /*0024*/ 	.word	0xfffffffc


//--------------------- .nv.constant4             --------------------------
	.section	.nv.constant4,"a",@progbits
	.align	8
	.align		8
.nv.constant4:
        /*0000*/ 	.dword	__assertfail
	.align		8
        /*0008*/ 	.dword	__unnamed_1
	.align		8
        /*0010*/ 	.dword	__unnamed_2
	.align		8
        /*0018*/ 	.dword	_ZN39_INTERNAL_409c0980_4_k_cu_709a9d2e_29474cuda3std3__45__cpo5beginE
	.align		8
        /*0020*/ 	.dword	_ZN39_INTERNAL_409c0980_4_k_cu_709a9d2e_29474cuda3std3__45__cpo3endE
	.align		8
        /*0028*/ 	.dword	_ZN39_INTERNAL_409c0980_4_k_cu_709a9d2e_29474cuda3std3__45__cpo6cbeginE
	.align		8
        /*0030*/ 	.dword	_ZN39_INTERNAL_409c0980_4_k_cu_709a9d2e_29474cuda3std3__45__cpo4cendE
	.align		8
        /*0038*/ 	.dword	_ZN39_INTERNAL_409c0980_4_k_cu_709a9d2e_29474cuda3std3__441_GLOBAL__N__409c0980_4_k_cu_709a9d2e_29476ignoreE
	.align		8
        /*0040*/ 	.dword	_ZN39_INTERNAL_409c0980_4_k_cu_709a9d2e_29474cuda3std3__419piecewise_constructE
	.align		8
        /*0048*/ 	.dword	_ZN39_INTERNAL_409c0980_4_k_cu_709a9d2e_29474cuda3std3__48in_placeE
	.align		8
        /*0050*/ 	.dword	_ZN39_INTERNAL_409c0980_4_k_cu_709a9d2e_29474cuda3std6ranges3__45__cpo4swapE
	.align		8
        /*0058*/ 	.dword	_ZN39_INTERNAL_409c0980_4_k_cu_709a9d2e_29474cuda3std6ranges3__45__cpo9iter_moveE
	.align		8
        /*0060*/ 	.dword	_ZN39_INTERNAL_409c0980_4_k_cu_709a9d2e_29474cute7productE
	.align		8
        /*0068*/ 	.dword	_ZN39_INTERNAL_409c0980_4_k_cu_709a9d2e_29474cute1_E
	.align		8
        /*0070*/ 	.dword	$str$25
	.align		8
        /*0078*/ 	.dword	$str$26
	.align		8
        /*0080*/ 	.dword	$str$27
	.align		8
        /*0088*/ 	.dword	$str$28


//--------------------- .text._ZN7cutlass13device_kernelINS_4gemm6kernel13GemmUniversalIN4cute5tupleIJiiiiEEENS1_10collective13CollectiveMmaINS1_41MainloopSm100TmaUmmaWarpSpecializedSparseILi6ELi2ELi2ENS5_IJNS4_1CILi1EEENSA_ILi2EEESB_EEEEENS5_IJNSA_ILi128EEESF_SF_EEENS_12float_e4m3_tENS5_IJNS4_6LayoutINS5_IJiNS5_IJSC_iEEEiEEENS5_IJlNS5_IJSB_SC_EEElEEEEENSI_INS5_IJNS5_IJSF_iEEESO_iEEENS5_IJNS5_IJSF_NSA_ILi16384EEEEEENS5_IJSB_lEEElEEEEEEEESH_NS5_IJlSB_lEEENS4_8TiledMMAINS4_8MMA_AtomIJNS4_26SM100_MMA_F8F6F4_SS_SPARSEISH_SH_fLi128ELi128ELNS4_4UMMA5MajorE0ELS11_0ELNS10_7ScaleInE0ELS12_0EEEEEENSI_INS5_IJSB_SB_SB_EEENS5_IJNSA_ILi0EEES16_S16_EEEEENS5_IJNS4_10UnderscoreES19_S19_EEEEENS4_23SM90_TMA_LOAD_MULTICASTENS4_14ComposedLayoutINS4_7SwizzleILi2ELi4ELi3EEENS4_25smem_sparse_ptr_flag_bitsILi2ELi8EEENSI_INS5_IJNS5_IJSB_NSA_ILi8EEEEEENS5_IJSC_NSA_ILi64EEEEEEEEENS5_IJNS5_IJS16_SF_EEESL_EEEEEEEvNS4_8identityENS4_13SM90_TMA_LOADENS1D_INS1E_ILi3ELi4ELi3EEENS4_18smem_ptr_flag_bitsILi8EEENSI_INS5_IJS1I_SF_EEENS5_IJSF_SB_EEEEEEEvS1R_EENS_8epilogue10collective18CollectiveEpilogueINS21_23Sm100TmaWarpSpecializedILi4ELi2ELi32ELb1ELb0EEEJSG_NS5_IJNSI_ISF_SB_EENSI_INSA_ILi32EEESB_EEEEEfNS5_IJSB_llEEEfS2A_NS21_6fusion15FusionCallbacksIS25_NS2B_17LinearCombinationIffffLNS_15FloatRoundStyleE2EEESG_S29_JEEENS4_5SM1004TMEM4LOAD26SM100_TMEM_LOAD_32dp32b32xES1S_NS1D_INS1E_ILi2ELi5ELi2EEENS1U_ILi32EEENSI_INS5_IJS27_NSA_ILi4EEEEEENS5_IJSB_S27_EEEEEEENS4_39AutoVectorizingCopyWithAssumedAlignmentILi128EEENS4_14SM90_TMA_STOREES2R_S2T_S2T_EEEvvEEEEvNT_6ParamsE --------------------------
	.section	.text._ZN7cutlass13device_kernelINS_4gemm6kernel13GemmUniversalIN4cute5tupleIJiiiiEEENS1_10collective13CollectiveMmaINS1_41MainloopSm100TmaUmmaWarpSpecializedSparseILi6ELi2ELi2ENS5_IJNS4_1CILi1EEENSA_ILi2EEESB_EEEEENS5_IJNSA_ILi128EEESF_SF_EEENS_12float_e4m3_tENS5_IJNS4_6LayoutINS5_IJiNS5_IJSC_iEEEiEEENS5_IJlNS5_IJSB_SC_EEElEEEEENSI_INS5_IJNS5_IJSF_iEEESO_iEEENS5_IJNS5_IJSF_NSA_ILi16384EEEEEENS5_IJSB_lEEElEEEEEEEESH_NS5_IJlSB_lEEENS4_8TiledMMAINS4_8MMA_AtomIJNS4_26SM100_MMA_F8F6F4_SS_SPARSEISH_SH_fLi128ELi128ELNS4_4UMMA5MajorE0ELS11_0ELNS10_7ScaleInE0ELS12_0EEEEEENSI_INS5_IJSB_SB_SB_EEENS5_IJNSA_ILi0EEES16_S16_EEEEENS5_IJNS4_10UnderscoreES19_S19_EEEEENS4_23SM90_TMA_LOAD_MULTICASTENS4_14ComposedLayoutINS4_7SwizzleILi2ELi4ELi3EEENS4_25smem_sparse_ptr_flag_bitsILi2ELi8EEENSI_INS5_IJNS5_IJSB_NSA_ILi8EEEEEENS5_IJSC_NSA_ILi64EEEEEEEEENS5_IJNS5_IJS16_SF_EEESL_EEEEEEEvNS4_8identityENS4_13SM90_TMA_LOADENS1D_INS1E_ILi3ELi4ELi3EEENS4_18smem_ptr_flag_bitsILi8EEENSI_INS5_IJS1I_SF_EEENS5_IJSF_SB_EEEEEEEvS1R_EENS_8epilogue10collective18CollectiveEpilogueINS21_23Sm100TmaWarpSpecializedILi4ELi2ELi32ELb1ELb0EEEJSG_NS5_IJNSI_ISF_SB_EENSI_INSA_ILi32EEESB_EEEEEfNS5_IJSB_llEEEfS2A_NS21_6fusion15FusionCallbacksIS25_NS2B_17LinearCombinationIffffLNS_15FloatRoundStyleE2EEESG_S29_JEEENS4_5SM1004TMEM4LOAD26SM100_TMEM_LOAD_32dp32b32xES1S_NS1D_INS1E_ILi2ELi5ELi2EEENS1U_ILi32EEENSI_INS5_IJS27_NSA_ILi4EEEEEENS5_IJSB_S27_EEEEEEENS4_39AutoVectorizingCopyWithAssumedAlignmentILi128EEENS4_14SM90_TMA_STOREES2R_S2T_S2T_EEEvvEEEEvNT_6ParamsE,"ax",@progbits
	.align	128
.text._ZN7cutlass13device_kernelINS_4gemm6kernel13GemmUniversalIN4cute5tupleIJiiiiEEENS1_10collective13CollectiveMmaINS1_41MainloopSm100TmaUmmaWarpSpecializedSparseILi6ELi2ELi2ENS5_IJNS4_1CILi1EEENSA_ILi2EEESB_EEEEENS5_IJNSA_ILi128EEESF_SF_EEENS_12float_e4m3_tENS5_IJNS4_6LayoutINS5_IJiNS5_IJSC_iEEEiEEENS5_IJlNS5_IJSB_SC_EEElEEEEENSI_INS5_IJNS5_IJSF_iEEESO_iEEENS5_IJNS5_IJSF_NSA_ILi16384EEEEEENS5_IJSB_lEEElEEEEEEEESH_NS5_IJlSB_lEEENS4_8TiledMMAINS4_8MMA_AtomIJNS4_26SM100_MMA_F8F6F4_SS_SPARSEISH_SH_fLi128ELi128ELNS4_4UMMA5MajorE0ELS11_0ELNS10_7ScaleInE0ELS12_0EEEEEENSI_INS5_IJSB_SB_SB_EEENS5_IJNSA_ILi0EEES16_S16_EEEEENS5_IJNS4_10UnderscoreES19_S19_EEEEENS4_23SM90_TMA_LOAD_MULTICASTENS4_14ComposedLayoutINS4_7SwizzleILi2ELi4ELi3EEENS4_25smem_sparse_ptr_flag_bitsILi2ELi8EEENSI_INS5_IJNS5_IJSB_NSA_ILi8EEEEEENS5_IJSC_NSA_ILi64EEEEEEEEENS5_IJNS5_IJS16_SF_EEESL_EEEEEEEvNS4_8identityENS4_13SM90_TMA_LOADENS1D_INS1E_ILi3ELi4ELi3EEENS4_18smem_ptr_flag_bitsILi8EEENSI_INS5_IJS1I_SF_EEENS5_IJSF_SB_EEEEEEEvS1R_EENS_8epilogue10collective18CollectiveEpilogueINS21_23Sm100TmaWarpSpecializedILi4ELi2ELi32ELb1ELb0EEEJSG_NS5_IJNSI_ISF_SB_EENSI_INSA_ILi32EEESB_EEEEEfNS5_IJSB_llEEEfS2A_NS21_6fusion15FusionCallbacksIS25_NS2B_17LinearCombinationIffffLNS_15FloatRoundStyleE2EEESG_S29_JEEENS4_5SM1004TMEM4LOAD26SM100_TMEM_LOAD_32dp32b32xES1S_NS1D_INS1E_ILi2ELi5ELi2EEENS1U_ILi32EEENSI_INS5_IJS27_NSA_ILi4EEEEEENS5_IJSB_S27_EEEEEEENS4_39AutoVectorizingCopyWithAssumedAlignmentILi128EEENS4_14SM90_TMA_STOREES2R_S2T_S2T_EEEvvEEEEvNT_6ParamsE:
        .type           _ZN7cutlass13device_kernelINS_4gemm6kernel13GemmUniversalIN4cute5tupleIJiiiiEEENS1_10collective13CollectiveMmaINS1_41MainloopSm100TmaUmmaWarpSpecializedSparseILi6ELi2ELi2ENS5_IJNS4_1CILi1EEENSA_ILi2EEESB_EEEEENS5_IJNSA_ILi128EEESF_SF_EEENS_12float_e4m3_tENS5_IJNS4_6LayoutINS5_IJiNS5_IJSC_iEEEiEEENS5_IJlNS5_IJSB_SC_EEElEEEEENSI_INS5_IJNS5_IJSF_iEEESO_iEEENS5_IJNS5_IJSF_NSA_ILi16384EEEEEENS5_IJSB_lEEElEEEEEEEESH_NS5_IJlSB_lEEENS4_8TiledMMAINS4_8MMA_AtomIJNS4_26SM100_MMA_F8F6F4_SS_SPARSEISH_SH_fLi128ELi128ELNS4_4UMMA5MajorE0ELS11_0ELNS10_7ScaleInE0ELS12_0EEEEEENSI_INS5_IJSB_SB_SB_EEENS5_IJNSA_ILi0EEES16_S16_EEEEENS5_IJNS4_10UnderscoreES19_S19_EEEEENS4_23SM90_TMA_LOAD_MULTICASTENS4_14ComposedLayoutINS4_7SwizzleILi2ELi4ELi3EEENS4_25smem_sparse_ptr_flag_bitsILi2ELi8EEENSI_INS5_IJNS5_IJSB_NSA_ILi8EEEEEENS5_IJSC_NSA_ILi64EEEEEEEEENS5_IJNS5_IJS16_SF_EEESL_EEEEEEEvNS4_8identityENS4_13SM90_TMA_LOADENS1D_INS1E_ILi3ELi4ELi3EEENS4_18smem_ptr_flag_bitsILi8EEENSI_INS5_IJS1I_SF_EEENS5_IJSF_SB_EEEEEEEvS1R_EENS_8epilogue10collective18CollectiveEpilogueINS21_23Sm100TmaWarpSpecializedILi4ELi2ELi32ELb1ELb0EEEJSG_NS5_IJNSI_ISF_SB_EENSI_INSA_ILi32EEESB_EEEEEfNS5_IJSB_llEEEfS2A_NS21_6fusion15FusionCallbacksIS25_NS2B_17LinearCombinationIffffLNS_15FloatRoundStyleE2EEESG_S29_JEEENS4_5SM1004TMEM4LOAD26SM100_TMEM_LOAD_32dp32b32xES1S_NS1D_INS1E_ILi2ELi5ELi2EEENS1U_ILi32EEENSI_INS5_IJS27_NSA_ILi4EEEEEENS5_IJSB_S27_EEEEEEENS4_39AutoVectorizingCopyWithAssumedAlignmentILi128EEENS4_14SM90_TMA_STOREES2R_S2T_S2T_EEEvvEEEEvNT_6ParamsE,@function
        .size           _ZN7cutlass13device_kernelINS_4gemm6kernel13GemmUniversalIN4cute5tupleIJiiiiEEENS1_10collective13CollectiveMmaINS1_41MainloopSm100TmaUmmaWarpSpecializedSparseILi6ELi2ELi2ENS5_IJNS4_1CILi1EEENSA_ILi2EEESB_EEEEENS5_IJNSA_ILi128EEESF_SF_EEENS_12float_e4m3_tENS5_IJNS4_6LayoutINS5_IJiNS5_IJSC_iEEEiEEENS5_IJlNS5_IJSB_SC_EEElEEEEENSI_INS5_IJNS5_IJSF_iEEESO_iEEENS5_IJNS5_IJSF_NSA_ILi16384EEEEEENS5_IJSB_lEEElEEEEEEEESH_NS5_IJlSB_lEEENS4_8TiledMMAINS4_8MMA_AtomIJNS4_26SM100_MMA_F8F6F4_SS_SPARSEISH_SH_fLi128ELi128ELNS4_4UMMA5MajorE0ELS11_0ELNS10_7ScaleInE0ELS12_0EEEEEENSI_INS5_IJSB_SB_SB_EEENS5_IJNSA_ILi0EEES16_S16_EEEEENS5_IJNS4_10UnderscoreES19_S19_EEEEENS4_23SM90_TMA_LOAD_MULTICASTENS4_14ComposedLayoutINS4_7SwizzleILi2ELi4ELi3EEENS4_25smem_sparse_ptr_flag_bitsILi2ELi8EEENSI_INS5_IJNS5_IJSB_NSA_ILi8EEEEEENS5_IJSC_NSA_ILi64EEEEEEEEENS5_IJNS5_IJS16_SF_EEESL_EEEEEEEvNS4_8identityENS4_13SM90_TMA_LOADENS1D_INS1E_ILi3ELi4ELi3EEENS4_18smem_ptr_flag_bitsILi8EEENSI_INS5_IJS1I_SF_EEENS5_IJSF_SB_EEEEEEEvS1R_EENS_8epilogue10collective18CollectiveEpilogueINS21_23Sm100TmaWarpSpecializedILi4ELi2ELi32ELb1ELb0EEEJSG_NS5_IJNSI_ISF_SB_EENSI_INSA_ILi32EEESB_EEEEEfNS5_IJSB_llEEEfS2A_NS21_6fusion15FusionCallbacksIS25_NS2B_17LinearCombinationIffffLNS_15FloatRoundStyleE2EEESG_S29_JEEENS4_5SM1004TMEM4LOAD26SM100_TMEM_LOAD_32dp32b32xES1S_NS1D_INS1E_ILi2ELi5ELi2EEENS1U_ILi32EEENSI_INS5_IJS27_NSA_ILi4EEEEEENS5_IJSB_S27_EEEEEEENS4_39AutoVectorizingCopyWithAssumedAlignmentILi128EEENS4_14SM90_TMA_STOREES2R_S2T_S2T_EEEvvEEEEvNT_6ParamsE,(.L_x_172 - _ZN7cutlass13device_kernelINS_4gemm6kernel13GemmUniversalIN4cute5tupleIJiiiiEEENS1_10collective13CollectiveMmaINS1_41MainloopSm100TmaUmmaWarpSpecializedSparseILi6ELi2ELi2ENS5_IJNS4_1CILi1EEENSA_ILi2EEESB_EEEEENS5_IJNSA_ILi128EEESF_SF_EEENS_12float_e4m3_tENS5_IJNS4_6LayoutINS5_IJiNS5_IJSC_iEEEiEEENS5_IJlNS5_IJSB_SC_EEElEEEEENSI_INS5_IJNS5_IJSF_iEEESO_iEEENS5_IJNS5_IJSF_NSA_ILi16384EEEEEENS5_IJSB_lEEElEEEEEEEESH_NS5_IJlSB_lEEENS4_8TiledMMAINS4_8MMA_AtomIJNS4_26SM100_MMA_F8F6F4_SS_SPARSEISH_SH_fLi128ELi128ELNS4_4UMMA5MajorE0ELS11_0ELNS10_7ScaleInE0ELS12_0EEEEEENSI_INS5_IJSB_SB_SB_EEENS5_IJNSA_ILi0EEES16_S16_EEEEENS5_IJNS4_10UnderscoreES19_S19_EEEEENS4_23SM90_TMA_LOAD_MULTICASTENS4_14ComposedLayoutINS4_7SwizzleILi2ELi4ELi3EEENS4_25smem_sparse_ptr_flag_bitsILi2ELi8EEENSI_INS5_IJNS5_IJSB_NSA_ILi8EEEEEENS5_IJSC_NSA_ILi64EEEEEEEEENS5_IJNS5_IJS16_SF_EEESL_EEEEEEEvNS4_8identityENS4_13SM90_TMA_LOADENS1D_INS1E_ILi3ELi4ELi3EEENS4_18smem_ptr_flag_bitsILi8EEENSI_INS5_IJS1I_SF_EEENS5_IJSF_SB_EEEEEEEvS1R_EENS_8epilogue10collective18CollectiveEpilogueINS21_23Sm100TmaWarpSpecializedILi4ELi2ELi32ELb1ELb0EEEJSG_NS5_IJNSI_ISF_SB_EENSI_INSA_ILi32EEESB_EEEEEfNS5_IJSB_llEEEfS2A_NS21_6fusion15FusionCallbacksIS25_NS2B_17LinearCombinationIffffLNS_15FloatRoundStyleE2EEESG_S29_JEEENS4_5SM1004TMEM4LOAD26SM100_TMEM_LOAD_32dp32b32xES1S_NS1D_INS1E_ILi2ELi5ELi2EEENS1U_ILi32EEENSI_INS5_IJS27_NSA_ILi4EEEEEENS5_IJSB_S27_EEEEEEENS4_39AutoVectorizingCopyWithAssumedAlignmentILi128EEENS4_14SM90_TMA_STOREES2R_S2T_S2T_EEEvvEEEEvNT_6ParamsE)
        .other          _ZN7cutlass13device_kernelINS_4gemm6kernel13GemmUniversalIN4cute5tupleIJiiiiEEENS1_10collective13CollectiveMmaINS1_41MainloopSm100TmaUmmaWarpSpecializedSparseILi6ELi2ELi2ENS5_IJNS4_1CILi1EEENSA_ILi2EEESB_EEEEENS5_IJNSA_ILi128EEESF_SF_EEENS_12float_e4m3_tENS5_IJNS4_6LayoutINS5_IJiNS5_IJSC_iEEEiEEENS5_IJlNS5_IJSB_SC_EEElEEEEENSI_INS5_IJNS5_IJSF_iEEESO_iEEENS5_IJNS5_IJSF_NSA_ILi16384EEEEEENS5_IJSB_lEEElEEEEEEEESH_NS5_IJlSB_lEEENS4_8TiledMMAINS4_8MMA_AtomIJNS4_26SM100_MMA_F8F6F4_SS_SPARSEISH_SH_fLi128ELi128ELNS4_4UMMA5MajorE0ELS11_0ELNS10_7ScaleInE0ELS12_0EEEEEENSI_INS5_IJSB_SB_SB_EEENS5_IJNSA_ILi0EEES16_S16_EEEEENS5_IJNS4_10UnderscoreES19_S19_EEEEENS4_23SM90_TMA_LOAD_MULTICASTENS4_14ComposedLayoutINS4_7SwizzleILi2ELi4ELi3EEENS4_25smem_sparse_ptr_flag_bitsILi2ELi8EEENSI_INS5_IJNS5_IJSB_NSA_ILi8EEEEEENS5_IJSC_NSA_ILi64EEEEEEEEENS5_IJNS5_IJS16_SF_EEESL_EEEEEEEvNS4_8identityENS4_13SM90_TMA_LOADENS1D_INS1E_ILi3ELi4ELi3EEENS4_18smem_ptr_flag_bitsILi8EEENSI_INS5_IJS1I_SF_EEENS5_IJSF_SB_EEEEEEEvS1R_EENS_8epilogue10collective18CollectiveEpilogueINS21_23Sm100TmaWarpSpecializedILi4ELi2ELi32ELb1ELb0EEEJSG_NS5_IJNSI_ISF_SB_EENSI_INSA_ILi32EEESB_EEEEEfNS5_IJSB_llEEEfS2A_NS21_6fusion15FusionCallbacksIS25_NS2B_17LinearCombinationIffffLNS_15FloatRoundStyleE2EEESG_S29_JEEENS4_5SM1004TMEM4LOAD26SM100_TMEM_LOAD_32dp32b32xES1S_NS1D_INS1E_ILi2ELi5ELi2EEENS1U_ILi32EEENSI_INS5_IJS27_NSA_ILi4EEEEEENS5_IJSB_S27_EEEEEEENS4_39AutoVectorizingCopyWithAssumedAlignmentILi128EEENS4_14SM90_TMA_STOREES2R_S2T_S2T_EEEvvEEEEvNT_6ParamsE,@"STO_CUDA_ENTRY STV_DEFAULT"
_ZN7cutlass13device_kernelINS_4gemm6kernel13GemmUniversalIN4cute5tupleIJiiiiEEENS1_10collective13CollectiveMmaINS1_41MainloopSm100TmaUmmaWarpSpecializedSparseILi6ELi2ELi2ENS5_IJNS4_1CILi1EEENSA_ILi2EEESB_EEEEENS5_IJNSA_ILi128EEESF_SF_EEENS_12float_e4m3_tENS5_IJNS4_6LayoutINS5_IJiNS5_IJSC_iEEEiEEENS5_IJlNS5_IJSB_SC_EEElEEEEENSI_INS5_IJNS5_IJSF_iEEESO_iEEENS5_IJNS5_IJSF_NSA_ILi16384EEEEEENS5_IJSB_lEEElEEEEEEEESH_NS5_IJlSB_lEEENS4_8TiledMMAINS4_8MMA_AtomIJNS4_26SM100_MMA_F8F6F4_SS_SPARSEISH_SH_fLi128ELi128ELNS4_4UMMA5MajorE0ELS11_0ELNS10_7ScaleInE0ELS12_0EEEEEENSI_INS5_IJSB_SB_SB_EEENS5_IJNSA_ILi0EEES16_S16_EEEEENS5_IJNS4_10UnderscoreES19_S19_EEEEENS4_23SM90_TMA_LOAD_MULTICASTENS4_14ComposedLayoutINS4_7SwizzleILi2ELi4ELi3EEENS4_25smem_sparse_ptr_flag_bitsILi2ELi8EEENSI_INS5_IJNS5_IJSB_NSA_ILi8EEEEEENS5_IJSC_NSA_ILi64EEEEEEEEENS5_IJNS5_IJS16_SF_EEESL_EEEEEEEvNS4_8identityENS4_13SM90_TMA_LOADENS1D_INS1E_ILi3ELi4ELi3EEENS4_18smem_ptr_flag_bitsILi8EEENSI_INS5_IJS1I_SF_EEENS5_IJSF_SB_EEEEEEEvS1R_EENS_8epilogue10collective18CollectiveEpilogueINS21_23Sm100TmaWarpSpecializedILi4ELi2ELi32ELb1ELb0EEEJSG_NS5_IJNSI_ISF_SB_EENSI_INSA_ILi32EEESB_EEEEEfNS5_IJSB_llEEEfS2A_NS21_6fusion15FusionCallbacksIS25_NS2B_17LinearCombinationIffffLNS_15FloatRoundStyleE2EEESG_S29_JEEENS4_5SM1004TMEM4LOAD26SM100_TMEM_LOAD_32dp32b32xES1S_NS1D_INS1E_ILi2ELi5ELi2EEENS1U_ILi32EEENSI_INS5_IJS27_NSA_ILi4EEEEEENS5_IJSB_S27_EEEEEEENS4_39AutoVectorizingCopyWithAssumedAlignmentILi128EEENS4_14SM90_TMA_STOREES2R_S2T_S2T_EEEvvEEEEvNT_6ParamsE:
[----:B------:R-:W1:Y:S01]  /*0000*/  LDC R1, c[0x0][0x37c] ;  /* 0x0000df00ff017b82 */ /* 0x000e620000000800 */
[----:B------:R-:W2:Y:S01]  /*0010*/  S2R R107, SR_TID.X ;  /* 0x00000000006b7919 */ /* 0x000ea20000002100 */
[----:B------:R-:W3:Y:S01]  /*0020*/  LDCU.64 UR6, c[0x0][0xa90] ;  /* 0x00015200ff0677ac */ /* 0x000ee20008000a00 */
[----:B------:R-:W-:Y:S01]  /*0030*/  PRMT R93, RZ, 0x7610, R93 ;  /* 0x00007610ff5d7816 */ /* 0x000fe2000000005d */
[----:B------:R-:W4:Y:S01]  /*0040*/  LDCU.64 UR38, c[0x0][0x358] ;  /* 0x00006b00ff2677ac */ /* 0x000f220008000a00 */
[----:B------:R-:W-:Y:S02]  /*0050*/  ELECT P4, URZ, PT ;  /* 0x0000000000ff782f */ /* 0x000fe40003880000 */
[----:B---3--:R-:W-:-:S04]  /*0060*/  ISETP.NE.U32.AND P0, PT, RZ, UR6, PT ;  /* 0x00000006ff007c0c */ /* 0x008fc8000bf05070 */
[----:B------:R-:W-:Y:S02]  /*0070*/  ISETP.NE.AND.EX P1, PT, RZ, UR7, PT, P0 ;  /* 0x00000007ff007c0c */ /* 0x000fe4000bf25300 */
[----:B--2---:R-:W-:-:S05]  /*0080*/  SHF.R.U32.HI R98, RZ, 0x5, R107 ;  /* 0x00000005ff627819 */ /* 0x004fca000001166b */
[----:B------:R-:W2:Y:S02]  /*0090*/  SHFL.IDX PT, R0, R98, RZ, 0x1f ;  /* 0x00001fff62007589 */ /* 0x000ea400000e0000 */
[----:B--2---:R-:W-:-:S04]  /*00a0*/  R2UR UR8, R0 ;  /* 0x00000000000872ca */ /* 0x004fc800000e0000 */
[----:B-1--4-:R-:W-:Y:S05]  /*00b0*/  @P1 BRA `(.L_x_0) ;  /* 0x00000000002c1947 */ /* 0x012fea0003800000 */
[----:B------:R-:W1:Y:S02]  /*00c0*/  LDCU.64 UR4, c[0x0][0xa88] ;  /* 0x00015100ff0477ac */ /* 0x000e640008000a00 */
[----:B-1----:R-:W-:-:S04]  /*00d0*/  UISETP.NE.U32.AND UP0, UPT, UR4, URZ, UPT ;  /* 0x000000ff0400728c */ /* 0x002fc8000bf05070 */
[----:B------:R-:W-:-:S09]  /*00e0*/  UISETP.NE.AND.EX UP0, UPT, UR5, URZ, UPT, UP0 ;  /* 0x000000ff0500728c */ /* 0x000fd2000bf05300 */
[----:B------:R-:W-:Y:S05]  /*00f0*/  BRA.U !UP0, `(.L_x_1) ;  /* 0x0000000108107547 */ /* 0x000fea000b800000 */
[----:B------:R-:W1:Y:S02]  /*0100*/  LDC.64 R2, c[0x0][0xa88] ;  /* 0x0002a200ff027b82 */ /* 0x000e640000000a00 */
[----:B-1----:R1:W5:Y:S01]  /*0110*/  LDG.E R49, desc[UR38][R2.64] ;  /* 0x0000002602317981 */ /* 0x002362000c1e1900 */
[----:B------:R-:W-:Y:S01]  /*0120*/  HFMA2 R93, -RZ, RZ, 0, 5.9604644775390625e-08 ;  /* 0x00000001ff5d7431 */ /* 0x000fe200000001ff */
[----:B------:R-:W-:Y:S05]  /*0130*/  BRA `(.L_x_0) ;  /* 0x00000000000c7947 */ /* 0x000fea0003800000 */
.L_x_1:
[----:B------:R-:W1:Y:S01]  /*0140*/  LDCU UR4, c[0x0][0xa80] ;  /* 0x00015000ff0477ac */ /* 0x000e620008000800 */
[----:B------:R-:W-:Y:S01]  /*0150*/  HFMA2 R93, -RZ, RZ, 0, 5.9604644775390625e-08 ;  /* 0x00000001ff5d7431 */ /* 0x000fe200000001ff */
[----:B-1----:R-:W-:-:S07]  /*0160*/  MOV R49, UR4 ;  /* 0x0000000400317c02 */ /* 0x002fce0008000f00 */
.L_x_0:
[----:B------:R-:W2:Y:S02]  /*0170*/  LDCU.64 UR4, c[0x0][0xab0] ;  /* 0x00015600ff0477ac */ /* 0x000ea40008000a00 */
[----:B--2---:R-:W-:-:S04]  /*0180*/  UISETP.NE.U32.AND UP0, UPT, UR4, URZ, UPT ;  /* 0x000000ff0400728c */ /* 0x004fc8000bf05070 */
[----:B------:R-:W-:-:S09]  /*0190*/  UISETP.NE.AND.EX UP0, UPT, UR5, URZ, UPT, UP0 ;  /* 0x000000ff0500728c */ /* 0x000fd2000bf05300 */
[----:B------:R-:W-:Y:S05]  /*01a0*/  BRA.U UP0, `(.L_x_2) ;  /* 0x0000000100247547 */ /* 0x000fea000b800000 */
[----:B------:R-:W2:Y:S02]  /*01b0*/  LDCU.64 UR4, c[0x0][0xaa8] ;  /* 0x00015500ff0477ac */ /* 0x000ea40008000a00 */
[----:B--2---:R-:W-:-:S04]  /*01c0*/  UISETP.NE.U32.AND UP0, UPT, UR4, URZ, UPT ;  /* 0x000000ff0400728c */ /* 0x004fc8000bf05070 */
[----:B------:R-:W-:-:S09]  /*01d0*/  UISETP.NE.AND.EX UP0, UPT, UR5, URZ, UPT, UP0 ;  /* 0x000000ff0500728c */ /* 0x000fd2000bf05300 */
[----:B------:R-:W-:Y:S05]  /*01e0*/  BRA.U !UP0, `(.L_x_3) ;  /* 0x00000001080c7547 */ /* 0x000fea000b800000 */
[----:B------:R-:W2:Y:S02]  /*01f0*/  LDC.64 R46, c[0x0][0xaa8] ;  /* 0x0002aa00ff2e7b82 */ /* 0x000ea40000000a00 */
[----:B--2---:R2:W5:Y:S01]  /*0200*/  LDG.E R46, desc[UR38][R46.64] ;  /* 0x000000262e2e7981 */ /* 0x004562000c1e1900 */
[----:B------:R-:W-:Y:S05]  /*0210*/  BRA `(.L_x_2) ;  /* 0x0000000000087947 */ /* 0x000fea0003800000 */
.L_x_3:
[----:B------:R-:W2:Y:S02]  /*0220*/  LDCU UR4, c[0x0][0xaa0] ;  /* 0x00015400ff0477ac */ /* 0x000ea40008000800 */
[----:B--2---:R-:W-:Y:S02]  /*0230*/  MOV R46, UR4 ;  /* 0x00000004002e7c02 */ /* 0x004fe40008000f00 */
.L_x_2:
[----:B------:R-:W-:Y:S01]  /*0240*/  IMAD.U32 R0, RZ, RZ, UR8 ;  /* 0x00000008ff007e24 */ /* 0x000fe2000f8e00ff */
[----:B------:R-:W-:Y:S04]  /*0250*/  BSSY.RECONVERGENT B0, `(.L_x_4) ;  /* 0x000000f000007945 */ /* 0x000fe80003800200 */
[C---:B------:R-:W-:Y:S02]  /*0260*/  ISETP.NE.OR P2, PT, R0.reuse, 0x1, !P4 ;  /* 0x000000010000780c */ /* 0x040fe40006745670 */
[----:B------:R-:W-:-:S11]  /*0270*/  ISETP.NE.OR P1, PT, R0, 0x3, !P4 ;  /* 0x000000030000780c */ /* 0x000fd60006725670 */
[----:B------:R-:W-:Y:S05]  /*0280*/  @P2 BRA `(.L_x_5) ;  /* 0x00000000002c2947 */ /* 0x000fea0003800000 */
[----:B------:R-:W3:Y:S02]  /*0290*/  LDCU.64 UR4, c[0x0][0x348] ;  /* 0x00006900ff0477ac */ /* 0x000ee40008000a00 */
[----:B---3--:R-:W-:Y:S02]  /*02a0*/  UIADD3 UR12, UP2, UPT, UR4, 0x80, URZ ;  /* 0x00000080040c7890 */ /* 0x008fe4000ff5e0ff */
[----:B------:R-:W-:Y:S02]  /*02b0*/  UIADD3 UR10, UP1, UPT, UR4, 0x280, URZ ;  /* 0x00000280040a7890 */ /* 0x000fe4000ff3e0ff */
[----:B------:R-:W-:Y:S02]  /*02c0*/  UIADD3 UR4, UP0, UPT, UR4, 0x180, URZ ;  /* 0x0000018004047890 */ /* 0x000fe4000ff1e0ff */
[----:B------:R-:W-:Y:S02]  /*02d0*/  UIADD3.X UR13, UPT, UPT, URZ, UR5, URZ, UP2, !UPT ;  /* 0x00000005ff0d7290 */ /* 0x000fe400097fe4ff */
[----:B------:R-:W-:-:S02]  /*02e0*/  UIADD3.X UR11, UPT, UPT, URZ, UR5, URZ, UP1, !UPT ;  /* 0x00000005ff0b7290 */ /* 0x000fc40008ffe4ff */
[----:B------:R-:W-:-:S05]  /*02f0*/  UIADD3.X UR5, UPT, UPT, URZ, UR5, URZ, UP0, !UPT ;  /* 0x00000005ff057290 */ /* 0x000fca00087fe4ff */
[----:B------:R3:W-:Y:S02]  /*0300*/  UTMACCTL.PF [UR12] ;  /* 0x000000000c0079b9 */ /* 0x0007e40008040000 */
[----:B------:R3:W-:Y:S02]  /*0310*/  UTMACCTL.PF [UR10] ;  /* 0x000000000a0079b9 */ /* 0x0007e40008040000 */
[----:B------:R3:W-:Y:S02]  /*0320*/  UTMACCTL.PF [UR4] ;  /* 0x00000000040079b9 */ /* 0x0007e40008040000 */
[----:B---3--:R-:W-:Y:S01]  /*0330*/  NOP ;  /* 0x0000000000007918 */ /* 0x008fe20000000000 */
.L_x_5:
[----:B------:R-:W-:Y:S05]  /*0340*/  BSYNC.RECONVERGENT B0 ;  /* 0x0000000000007941 */ /* 0x000fea0003800200 */
.L_x_4:
[----:B------:R-:W-:Y:S04]  /*0350*/  BSSY.RECONVERGENT B0, `(.L_x_6) ;  /* 0x000000a000007945 */ /* 0x000fe80003800200 */
[----:B------:R-:W-:Y:S05]  /*0360*/  @P1 BRA `(.L_x_7) ;  /* 0x0000000000201947 */ /* 0x000fea0003800000 */
[----:B------:R-:W3:Y:S02]  /*0370*/  LDCU.64 UR4, c[0x0][0x348] ;  /* 0x00006900ff0477ac */ /* 0x000ee40008000a00 */
[----:B---3--:R-:W-:Y:S02]  /*0380*/  UIADD3 UR10, UP1, UPT, UR4, 0x780, URZ ;  /* 0x00000780040a7890 */ /* 0x008fe4000ff3e0ff */
[----:B------:R-:W-:Y:S02]  /*0390*/  UIADD3 UR4, UP0, UPT, UR4, 0x880, URZ ;  /* 0x0000088004047890 */ /* 0x000fe4000ff1e0ff */
[----:B------:R-:W-:Y:S02]  /*03a0*/  UIADD3.X UR11, UPT, UPT, URZ, UR5, URZ, UP1, !UPT ;  /* 0x00000005ff0b7290 */ /* 0x000fe40008ffe4ff */
[----:B------:R-:W-:-:S07]  /*03b0*/  UIADD3.X UR5, UPT, UPT, URZ, UR5, URZ, UP0, !UPT ;  /* 0x00000005ff057290 */ /* 0x000fce00087fe4ff */
[----:B------:R3:W-:Y:S02]  /*03c0*/  UTMACCTL.PF [UR10] ;  /* 0x000000000a0079b9 */ /* 0x0007e40008040000 */
[----:B------:R3:W-:Y:S02]  /*03d0*/  UTMACCTL.PF [UR4] ;  /* 0x00000000040079b9 */ /* 0x0007e40008040000 */
[----:B---3--:R-:W-:Y:S01]  /*03e0*/  NOP ;  /* 0x0000000000007918 */ /* 0x008fe20000000000 */
.L_x_7:
[----:B------:R-:W-:Y:S05]  /*03f0*/  BSYNC.RECONVERGENT B0 ;  /* 0x0000000000007941 */ /* 0x000fea0003800200 */
.L_x_6:
[----:B------:R-:W3:Y:S01]  /*0400*/  LDCU.64 UR4, c[0x0][0xa88] ;  /* 0x00015100ff0477ac */ /* 0x000ee20008000a00 */
[----:B------:R-:W-:Y:S01]  /*0410*/  ISETP.NE.AND.EX P0, PT, RZ, UR7, PT, P0 ;  /* 0x00000007ff007c0c */ /* 0x000fe2000bf05300 */
[----:B------:R-:W-:Y:S01]  /*0420*/  UPLOP3.LUT UP5, UPT, UPT, UPT, UPT, 0x80, 0x8 ;  /* 0x000000000008789c */ /* 0x000fe20003faf070 */
[----:B---3--:R-:W-:-:S04]  /*0430*/  ISETP.NE.U32.AND P1, PT, RZ, UR4, PT ;  /* 0x00000004ff007c0c */ /* 0x008fc8000bf25070 */
[----:B------:R-:W-:-:S13]  /*0440*/  ISETP.NE.AND.EX P1, PT, RZ, UR5, PT, P1 ;  /* 0x00000005ff007c0c */ /* 0x000fda000bf25310 */
[----:B------:R-:W-:Y:S05]  /*0450*/  @P1 BRA P0, `(.L_x_8) ;  /* 0x0000000000281947 */ /* 0x000fea0000000000 */
[----:B------:R-:W-:Y:S01]  /*0460*/  UISETP.NE.U32.AND UP1, UPT, UR6, URZ, UPT ;  /* 0x000000ff0600728c */ /* 0x000fe2000bf25070 */
[----:B-----5:R-:W-:Y:S01]  /*0470*/  FSETP.NEU.AND P0, PT, R49, RZ, PT ;  /* 0x000000ff3100720b */ /* 0x020fe20003f0d000 */
[----:B------:R-:W-:Y:S02]  /*0480*/  UISETP.NE.U32.AND UP0, UPT, UR4, URZ, UPT ;  /* 0x000000ff0400728c */ /* 0x000fe4000bf05070 */
[----:B------:R-:W-:Y:S02]  /*0490*/  UISETP.NE.AND.EX UP1, UPT, UR7, URZ, UPT, UP1 ;  /* 0x000000ff0700728c */ /* 0x000fe4000bf25310 */
[----:B------:R-:W-:-:S04]  /*04a0*/  UISETP.NE.AND.EX UP0, UPT, UR5, URZ, UPT, UP0 ;  /* 0x000000ff0500728c */ /* 0x000fc8000bf05300 */
[----:B------:R-:W-:-:S04]  /*04b0*/  USEL UR4, URZ, 0xffffffff, UP0 ;  /* 0xffffffffff047887 */ /* 0x000fc80008000000 */
[----:B------:R-:W-:Y:S01]  /*04c0*/  VOTEU.ANY UP0, P0 ;  /* 0x0000000000ff7886 */ /* 0x000fe20000000100 */
[----:B------:R-:W-:-:S04]  /*04d0*/  @!UP1 USEL UR4, URZ, 0xffffffff, UP0 ;  /* 0xffffffffff049887 */ /* 0x000fc80008000000 */
[----:B------:R-:W-:-:S04]  /*04e0*/  ULOP3.LUT UR4, UR4, 0x1, URZ, 0xc0, !UPT ;  /* 0x0000000104047892 */ /* 0x000fc8000f8ec0ff */
[----:B------:R-:W-:-:S11]  /*04f0*/  UISETP.NE.U32.AND UP5, UPT, UR4, 0x1, UPT ;  /* 0x000000010400788c */ /* 0x000fd6000bfa5070 */
.L_x_8:
[----:B-1----:R-:W1:Y:S01]  /*0500*/  SHFL.IDX PT, R2, R98, RZ, 0x1f ;  /* 0x00001fff62027589 */ /* 0x002e6200000e0000 */
[----:B------:R-:W-:Y:S01]  /*0510*/  UISETP.EQ.AND UP0, UPT, UR8, 0x3, UP5 ;  /* 0x000000030800788c */ /* 0x000fe2000af02270 */
[----:B-1----:R-:W-:-:S13]  /*0520*/  ISETP.NE.AND P0, PT, R2, RZ, PT ;  /* 0x000000ff0200720c */ /* 0x002fda0003f05270 */
[----:B------:R-:W-:Y:S05]  /*0530*/  @P0 BRA `(.L_x_9) ;  /* 0x0000000000680947 */ /* 0x000fea0003800000 */
[----:B------:R-:W1:Y:S01]  /*0540*/  S2UR UR6, SR_CgaCtaId ;  /* 0x00000000000679c3 */ /* 0x000e620000008800 */
[----:B------:R-:W-:Y:S01]  /*0550*/  UMOV UR7, 0x400 ;  /* 0x0000040000077882 */ /* 0x000fe20000000000 */
[----:B------:R-:W-:Y:S01]  /*0560*/  UMOV UR5, 0x1 ;  /* 0x0000000100057882 */ /* 0x000fe20000000000 */
[----:B------:R-:W-:Y:S01]  /*0570*/  UMOV UR4, 0x2 ;  /* 0x0000000200047882 */ /* 0x000fe20000000000 */
[----:B------:R-:W-:-:S04]  /*0580*/  UIADD3 UR10, UPT, UPT, -UR5, 0x100000, URZ ;  /* 0x00100000050a7890 */ /* 0x000fc8000fffe1ff */
[----:B------:R-:W-:Y:S02]  /*0590*/  USHF.L.U32 UR11, UR10, 0xb, URZ ;  /* 0x0000000b0a0b7899 */ /* 0x000fe400080006ff */
[----:B------:R-:W-:Y:S02]  /*05a0*/  USHF.L.U32 UR10, UR10, 0x1, URZ ;  /* 0x000000010a0a7899 */ /* 0x000fe400080006ff */
[----:B------:R-:W-:-:S04]  /*05b0*/  UIADD3 UR4, UPT, UPT, -UR4, 0x100000, URZ ;  /* 0x0010000004047890 */ /* 0x000fc8000fffe1ff */
[----:B------:R-:W-:Y:S02]  /*05c0*/  USHF.L.U32 UR5, UR4, 0xb, URZ ;  /* 0x0000000b04057899 */ /* 0x000fe400080006ff */
[----:B------:R-:W-:Y:S01]  /*05d0*/  USHF.L.U32 UR4, UR4, 0x1, URZ ;  /* 0x0000000104047899 */ /* 0x000fe200080006ff */
[----:B------:R-:W-:Y:S01]  /*05e0*/  ELECT P0, URZ, PT ;  /* 0x0000000000ff782f */ /* 0x000fe20003800000 */
[----:B-1----:R-:W-:Y:S01]  /*05f0*/  ULEA UR6, UR6, UR7, 0x18 ;  /* 0x0000000706067291 */ /* 0x002fe2000f8ec0ff */
[----:B------:R-:W1:Y:S11]  /*0600*/  FENCE.VIEW.ASYNC.S ;  /* 0x00000000000073c6 */ /* 0x000e760000000000 */
[----:B-1----:R1:W3:Y:S01]  /*0610*/  SYNCS.EXCH.64 URZ, [UR6], UR10 ;  /* 0x0000000a06ff75b2 */ /* 0x0022e20008000100 */
[----:B------:R1:W4:Y:S01]  /*0620*/  SYNCS.EXCH.64 URZ, [UR6+0x30], UR4 ;  /* 0x0000300406ff75b2 */ /* 0x0003220008000100 */
[----:B------:R1:W1:Y:S01]  /*0630*/  SYNCS.EXCH.64 URZ, [UR6+0x8], UR10 ;  /* 0x0000080a06ff75b2 */ /* 0x0002620008000100 */
        /* <DEDUP_REMOVED lines=9> */
[----:B------:R-:W-:Y:S01]  /*06d0*/  NOP ;  /* 0x0000000000007918 */ /* 0x000fe20000000000 */
.L_x_9:
[----:B------:R-:W2:Y:S01]  /*06e0*/  SHFL.IDX PT, R2, R98, RZ, 0x1f ;  /* 0x00001fff62027589 */ /* 0x000ea200000e0000 */
[----:B------:R-:W-:Y:S01]  /*06f0*/  NOP ;  /* 0x0000000000007918 */ /* 0x000fe20000000000 */
[----:B--2---:R-:W-:-:S13]  /*0700*/  ISETP.NE.AND P0, PT, R2, 0x1, PT ;  /* 0x000000010200780c */ /* 0x004fda0003f05270 */
[----:B------:R-:W-:Y:S05]  /*0710*/  @P0 BRA `(.L_x_10) ;  /* 0x0000000000580947 */ /* 0x000fea0003800000 */
[----:B-1----:R-:W1:Y:S01]  /*0720*/  S2UR UR6, SR_CgaCtaId ;  /* 0x00000000000679c3 */ /* 0x002e620000008800 */
        /* <DEDUP_REMOVED lines=12> */
[----:B-1----:R2:W1:Y:S01]  /*07f0*/  SYNCS.EXCH.64 URZ, [UR6+0x60], UR10 ;  /* 0x0000600a06ff75b2 */ /* 0x0024620008000100 */
[----:B------:R2:W1:Y:S01]  /*0800*/  SYNCS.EXCH.64 URZ, [UR6+0x80], UR4 ;  /* 0x0000800406ff75b2 */ /* 0x0004620008000100 */
[----:B------:R2:W1:Y:S01]  /*0810*/  SYNCS.EXCH.64 URZ, [UR6+0x68], UR10 ;  /* 0x0000680a06ff75b2 */ /* 0x0004620008000100 */
[----:B------:R2:W1:Y:S01]  /*0820*/  SYNCS.EXCH.64 URZ, [UR6+0x88], UR4 ;  /* 0x0000880406ff75b2 */ /* 0x0004620008000100 */
[----:B------:R2:W1:Y:S01]  /*0830*/  SYNCS.EXCH.64 URZ, [UR6+0x70], UR10 ;  /* 0x0000700a06ff75b2 */ /* 0x0004620008000100 */
[----:B------:R2:W1:Y:S01]  /*0840*/  SYNCS.EXCH.64 URZ, [UR6+0x90], UR4 ;  /* 0x0000900406ff75b2 */ /* 0x0004620008000100 */
[----:B------:R2:W1:Y:S01]  /*0850*/  SYNCS.EXCH.64 URZ, [UR6+0x78], UR10 ;  /* 0x0000780a06ff75b2 */ /* 0x0004620008000100 */
[----:B------:R2:W1:Y:S02]  /*0860*/  SYNCS.EXCH.64 URZ, [UR6+0x98], UR4 ;  /* 0x0000980406ff75b2 */ /* 0x0004640008000100 */
[----:B--2---:R-:W-:Y:S01]  /*0870*/  NOP ;  /* 0x0000000000007918 */ /* 0x004fe20000000000 */
.L_x_10:
[----:B------:R-:W2:Y:S01]  /*0880*/  SHFL.IDX PT, R2, R98, RZ, 0x1f ;  /* 0x00001fff62027589 */ /* 0x000ea200000e0000 */
[----:B------:R-:W-:Y:S01]  /*0890*/  NOP ;  /* 0x0000000000007918 */ /* 0x000fe20000000000 */
[----:B--2---:R-:W-:-:S13]  /*08a0*/  ISETP.NE.AND P0, PT, R2, 0x3, PT ;  /* 0x000000030200780c */ /* 0x004fda0003f05270 */
[----:B------:R-:W-:Y:S05]  /*08b0*/  @P0 BRA `(.L_x_11) ;  /* 0x0000000000300947 */ /* 0x000fea0003800000 */
[----:B-1----:R-:W1:Y:S01]  /*08c0*/  S2UR UR5, SR_CgaCtaId ;  /* 0x00000000000579c3 */ /* 0x002e620000008800 */
[----:B------:R-:W-:Y:S01]  /*08d0*/  UMOV UR6, 0x400 ;  /* 0x0000040000067882 */ /* 0x000fe20000000000 */
[----:B------:R-:W-:Y:S01]  /*08e0*/  UMOV UR4, 0x20 ;  /* 0x0000002000047882 */ /* 0x000fe20000000000 */
[----:B------:R-:W-:Y:S01]  /*08f0*/  ELECT P0, URZ, PT ;  /* 0x0000000000ff782f */ /* 0x000fe20003800000 */
[----:B-1----:R-:W-:Y:S02]  /*0900*/  ULEA UR5, UR5, UR6, 0x18 ;  /* 0x0000000605057291 */ /* 0x002fe4000f8ec0ff */
[----:B------:R-:W-:-:S04]  /*0910*/  UIADD3 UR6, UPT, UPT, -UR4, 0x100000, URZ ;  /* 0x0010000004067890 */ /* 0x000fc8000fffe1ff */
[----:B------:R-:W-:Y:S02]  /*0920*/  USHF.L.U32 UR7, UR6, 0xb, URZ ;  /* 0x0000000b06077899 */ /* 0x000fe400080006ff */
[----:B------:R-:W-:Y:S01]  /*0930*/  USHF.L.U32 UR6, UR6, 0x1, URZ ;  /* 0x0000000106067899 */ /* 0x000fe200080006ff */
[----:B------:R-:W1:Y:S11]  /*0940*/  FENCE.VIEW.ASYNC.S ;  /* 0x00000000000073c6 */ /* 0x000e760000000000 */
[----:B-1----:R2:W1:Y:S01]  /*0950*/  SYNCS.EXCH.64 URZ, [UR5+0xa0], UR6 ;  /* 0x0000a00605ff75b2 */ /* 0x0024620008000100 */
[----:B------:R2:W1:Y:S02]  /*0960*/  SYNCS.EXCH.64 URZ, [UR5+0xa8], UR6 ;  /* 0x0000a80605ff75b2 */ /* 0x0004640008000100 */
[----:B--2---:R-:W-:Y:S01]  /*0970*/  NOP ;  /* 0x0000000000007918 */ /* 0x004fe20000000000 */
.L_x_11:
[----:B------:R-:W2:Y:S01]  /*0980*/  SHFL.IDX PT, R2, R98, RZ, 0x1f ;  /* 0x00001fff62027589 */ /* 0x000ea200000e0000 */
[----:B------:R-:W-:Y:S01]  /*0990*/  NOP ;  /* 0x0000000000007918 */ /* 0x000fe20000000000 */
[----:B--2---:R-:W-:-:S13]  /*09a0*/  ISETP.NE.AND P0, PT, R2, 0x4, PT ;  /* 0x000000040200780c */ /* 0x004fda0003f05270 */
[----:B------:R-:W-:Y:S05]  /*09b0*/  @P0 BRA `(.L_x_12) ;  /* 0x00000000004c0947 */ /* 0x000fea0003800000 */
[----:B-1----:R-:W1:Y:S01]  /*09c0*/  S2UR UR5, SR_CgaCtaId ;  /* 0x00000000000579c3 */ /* 0x002e620000008800 */
[----:B------:R-:W-:Y:S01]  /*09d0*/  UMOV UR7, 0x1e0 ;  /* 0x000001e000077882 */ /* 0x000fe20000000000 */
[----:B------:R-:W-:Y:S01]  /*09e0*/  UMOV UR6, 0x400 ;  /* 0x0000040000067882 */ /* 0x000fe20000000000 */
[----:B------:R-:W-:Y:S01]  /*09f0*/  USEL UR7, UR7, 0x1a0, UP5 ;  /* 0x000001a007077887 */ /* 0x000fe2000a800000 */
[----:B------:R-:W-:Y:S01]  /*0a00*/  UMOV UR4, 0x1 ;  /* 0x0000000100047882 */ /* 0x000fe20000000000 */
[----:B------:R-:W-:Y:S01]  /*0a10*/  ELECT P0, URZ, PT ;  /* 0x0000000000ff782f */ /* 0x000fe20003800000 */
[----:B------:R-:W-:-:S04]  /*0a20*/  UIADD3 UR10, UPT, UPT, -UR4, 0x100000, URZ ;  /* 0x00100000040a7890 */ /* 0x000fc8000fffe1ff */
[----:B------:R-:W-:Y:S02]  /*0a30*/  USHF.L.U32 UR11, UR10, 0xb, URZ ;  /* 0x0000000b0a0b7899 */ /* 0x000fe400080006ff */
[----:B------:R-:W-:Y:S02]  /*0a40*/  USHF.L.U32 UR10, UR10, 0x1, URZ ;  /* 0x000000010a0a7899 */ /* 0x000fe400080006ff */
[----:B-1----:R-:W-:Y:S02]  /*0a50*/  ULEA UR5, UR5, UR6, 0x18 ;  /* 0x0000000605057291 */ /* 0x002fe4000f8ec0ff */
[----:B------:R-:W-:-:S04]  /*0a60*/  UIADD3 UR6, UPT, UPT, -UR7, 0x100000, URZ ;  /* 0x0010000007067890 */ /* 0x000fc8000fffe1ff */
[----:B------:R-:W-:Y:S02]  /*0a70*/  USHF.L.U32 UR7, UR6, 0xb, URZ ;  /* 0x0000000b06077899 */ /* 0x000fe400080006ff */
[----:B------:R-:W-:Y:S01]  /*0a80*/  USHF.L.U32 UR6, UR6, 0x1, URZ ;  /* 0x0000000106067899 */ /* 0x000fe200080006ff */
[----:B------:R-:W1:Y:S03]  /*0a90*/  FENCE.VIEW.ASYNC.S ;  /* 0x00000000000073c6 */ /* 0x000e660000000000 */
[----:B-1----:R2:W1:Y:S08]  /*0aa0*/  SYNCS.EXCH.64 URZ, [UR5+0xb0], UR10 ;  /* 0x0000b00a05ff75b2 */ /* 0x0024700008000100 */
[----:B------:R2:W1:Y:S01]  /*0ab0*/  SYNCS.EXCH.64 URZ, [UR5+0xc0], UR6 ;  /* 0x0000c00605ff75b2 */ /* 0x0004620008000100 */
[----:B------:R2:W1:Y:S01]  /*0ac0*/  SYNCS.EXCH.64 URZ, [UR5+0xb8], UR10 ;  /* 0x0000b80a05ff75b2 */ /* 0x0004620008000100 */
[----:B------:R2:W1:Y:S02]  /*0ad0*/  SYNCS.EXCH.64 URZ, [UR5+0xc8], UR6 ;  /* 0x0000c80605ff75b2 */ /* 0x0004640008000100 */
[----:B--2---:R-:W-:Y:S01]  /*0ae0*/  NOP ;  /* 0x0000000000007918 */ /* 0x004fe20000000000 */
.L_x_12:
        /* <DEDUP_REMOVED lines=20> */
[----:B------:R2:W1:Y:S02]  /*0c30*/  SYNCS.EXCH.64 URZ, [UR6+0xe8], UR4 ;  /* 0x0000e80406ff75b2 */ /* 0x0004640008000100 */
[----:B--2---:R-:W-:Y:S01]  /*0c40*/  NOP ;  /* 0x0000000000007918 */ /* 0x004fe20000000000 */
.L_x_13:
        /* <DEDUP_REMOVED lines=14> */
[----:B------:R2:W1:Y:S01]  /*0d30*/  SYNCS.EXCH.64 URZ, [UR5+0x100], UR6 ;  /* 0x0001000605ff75b2 */ /* 0x0004620008000100 */
[----:B------:R2:W1:Y:S01]  /*0d40*/  SYNCS.EXCH.64 URZ, [UR5+0xf8], UR6 ;  /* 0x0000f80605ff75b2 */ /* 0x0004620008000100 */
[----:B------:R2:W1:Y:S02]  /*0d50*/  SYNCS.EXCH.64 URZ, [UR5+0x108], UR6 ;  /* 0x0001080605ff75b2 */ /* 0x0004640008000100 */
[----:B--2---:R-:W-:Y:S01]  /*0d60*/  NOP ;  /* 0x0000000000007918 */ /* 0x004fe20000000000 */
.L_x_14:
[----:B-1----:R-:W1:Y:S01]  /*0d70*/  LDCU UR4, c[0x0][0x36c] ;  /* 0x00006d80ff0477ac */ /* 0x002e620008000800 */
[----:B------:R-:W-:Y:S01]  /*0d80*/  ISETP.NE.OR P4, PT, R0, 0x2, !P4 ;  /* 0x000000020000780c */ /* 0x000fe20006785670 */
[----:B------:R-:W-:Y:S01]  /*0d90*/  NOP ;  /* 0x0000000000007918 */ /* 0x000fe20000000000 */
[----:B------:R-:W-:Y:S01]  /*0da0*/  LOP3.LUT R3, R107, 0x1f, RZ, 0xc0, !PT ;  /* 0x0000001f6b037812 */ /* 0x000fe200078ec0ff */
[----:B------:R-:W-:Y:S02]  /*0db0*/  UISETP.NE.AND UP4, UPT, UR8, URZ, UPT ;  /* 0x000000ff0800728c */ /* 0x000fe4000bf85270 */
[----:B-1----:R-:W-:-:S09]  /*0dc0*/  UISETP.EQ.U32.AND UP1, UPT, UR4, 0x1, UPT ;  /* 0x000000010400788c */ /* 0x002fd2000bf22070 */
[----:B------:R-:W-:Y:S05]  /*0dd0*/  BRA.U !UP1, `(.L_x_15) ;  /* 0x0000000109087547 */ /* 0x000fea000b800000 */
[----:B---34-:R-:W-:Y:S01]  /*0de0*/  UCGABAR_ARV ;  /* 0x00000000000079c7 */ /* 0x018fe20008000000 */
[----:B------:R-:W-:Y:S05]  /*0df0*/  BRA `(.L_x_16) ;  /* 0x0000000000047947 */ /* 0x000fea0003800000 */
.L_x_15:
[----:B---34-:R-:W-:Y:S01]  /*0e00*/  NOP ;  /* 0x0000000000007918 */ /* 0x018fe20000000000 */
.L_x_16:
[----:B------:R-:W1:Y:S01]  /*0e10*/  S2UR UR5, SR_CTAID.Y ;  /* 0x00000000000579c3 */ /* 0x000e620000002600 */
[----:B------:R-:W-:-:S05]  /*0e20*/  CS2R.32 R92, SR_CgaSize ;  /* 0x00000000005c7805 */ /* 0x000fca0000008a00 */
[----:B------:R-:W-:-:S05]  /*0e30*/  IMAD R92, R92, -0xa0, RZ ;  /* 0xffffff605c5c7824 */ /* 0x000fca00078e02ff */
[----:B------:R-:W-:-:S14]  /*0e40*/  R2UR UR4, R92 ;  /* 0x000000005c0472ca */ /* 0x000fdc00000e0000 */
[----:B------:R-:W2:Y:S01]  /*0e50*/  LDCU UR4, c[0x0][UR4+0x2b4] ;  /* 0x00005680040477ac */ /* 0x000ea20008000800 */
[----:B------:R-:W-:-:S05]  /*0e60*/  CS2R.32 R92, SR_CgaSize ;  /* 0x00000000005c7805 */ /* 0x000fca0000008a00 */
[----:B------:R-:W-:-:S05]  /*0e70*/  IMAD R92, R92, -0xa0, RZ ;  /* 0xffffff605c5c7824 */ /* 0x000fca00078e02ff */
[----:B------:R-:W-:-:S14]  /*0e80*/  R2UR UR6, R92 ;  /* 0x000000005c0672ca */ /* 0x000fdc00000e0000 */
[----:B------:R-:W3:Y:S01]  /*0e90*/  LDCU UR6, c[0x0][UR6+0x2b0] ;  /* 0x00005600060677ac */ /* 0x000ee20008000800 */
[----:B------:R-:W4:Y:S01]  /*0ea0*/  S2UR UR11, SR_CTAID.X ;  /* 0x00000000000b79c3 */ /* 0x000f220000002500 */
[----:B------:R-:W-:Y:S01]  /*0eb0*/  UISETP.NE.AND UP2, UPT, UR8, 0x2, UPT ;  /* 0x000000020800788c */ /* 0x000fe2000bf45270 */
[----:B------:R-:W-:-:S05]  /*0ec0*/  CS2R.32 R0, SR_CgaSize ;  /* 0x0000000000007805 */ /* 0x000fca0000008a00 */
[----:B------:R-:W-:-:S06]  /*0ed0*/  IMAD R0, R0, -0xa0, RZ ;  /* 0xffffff6000007824 */ /* 0x000fcc00078e02ff */
[----:B------:R-:W3:Y:S01]  /*0ee0*/  LDC R0, c[0x0][R0+0x2a4] ;  /* 0x0000a90000007b82 */ /* 0x000ee20000000800 */
[----:B-1----:R-:W-:-:S07]  /*0ef0*/  I2FP.F32.U32 R4, UR5 ;  /* 0x0000000500047c45 */ /* 0x002fce0008201000 */
[----:B------:R-:W1:Y:S01]  /*0f00*/  LDC R12, c[0x0][0xd24] ;  /* 0x00034900ff0c7b82 */ /* 0x000e620000000800 */
[----:B------:R-:W-:Y:S01]  /*0f10*/  MOV R20, UR5 ;  /* 0x0000000500147c02 */ /* 0x000fe20008000f00 */
[----:B--2---:R-:W-:Y:S01]  /*0f20*/  FMUL R4, R4, UR4 ;  /* 0x0000000404047c20 */ /* 0x004fe20008400000 */
[----:B------:R-:W2:Y:S01]  /*0f30*/  LDCU UR4, c[0x0][0xd30] ;  /* 0x0001a600ff0477ac */ /* 0x000ea20008000800 */
[----:B----4-:R-:W-:Y:S02]  /*0f40*/  I2FP.F32.U32 R6, UR11 ;  /* 0x0000000b00067c45 */ /* 0x010fe40008201000 */
[----:B------:R-:W-:-:S05]  /*0f50*/  CS2R.32 R5, SR_CgaSize ;  /* 0x0000000000057805 */ /* 0x000fca0000008a00 */
[----:B------:R-:W-:-:S06]  /*0f60*/  IMAD R5, R5, -0xa0, RZ ;  /* 0xffffff6005057824 */ /* 0x000fcc00078e02ff */
[----:B------:R-:W4:Y:S01]  /*0f70*/  LDC R5, c[0x0][R5+0x2a0] ;  /* 0x0000a80005057b82 */ /* 0x000f220000000800 */
[----:B------:R-:W2:Y:S01]  /*0f80*/  F2I.U32.TRUNC.NTZ R81, R4 ;  /* 0x0000000400517305 */ /* 0x000ea2000020f000 */
[----:B---3--:R-:W-:-:S06]  /*0f90*/  FMUL R6, R6, UR6 ;  /* 0x0000000606067c20 */ /* 0x008fcc0008400000 */
[----:B------:R-:W3:Y:S01]  /*0fa0*/  LDC R2, c[0x0][0xd24] ;  /* 0x00034900ff027b82 */ /* 0x000ee20000000800 */
[----:B------:R-:W1:Y:S01]  /*0fb0*/  F2I.U32.TRUNC.NTZ R92, R6 ;  /* 0x00000006005c7305 */ /* 0x000e62000020f000 */
[----:B--2---:R-:W-:-:S06]  /*0fc0*/  UISETP.NE.AND UP3, UPT, UR4, 0x1, UPT ;  /* 0x000000010400788c */ /* 0x004fcc000bf65270 */
[----:B------:R-:W2:Y:S01]  /*0fd0*/  S2UR UR36, SR_CTAID.Z ;  /* 0x00000000002479c3 */ /* 0x000ea20000002700 */
[----:B------:R-:W-:Y:S02]  /*0fe0*/  IADD3 R81, PT, PT, -R81, RZ, RZ ;  /* 0x000000ff51517210 */ /* 0x000fe40007ffe1ff */
[----:B-1----:R-:W-:-:S03]  /*0ff0*/  ISETP.GE.AND P0, PT, R12, 0x1, PT ;  /* 0x000000010c00780c */ /* 0x002fc60003f06270 */
[----:B------:R-:W-:Y:S01]  /*1000*/  IMAD R81, R0, R81, UR5 ;  /* 0x0000000500517e24 */ /* 0x000fe2000f8e0251 */
[----:B------:R-:W-:Y:S02]  /*1010*/  PRMT R0, RZ, 0x7610, R0 ;  /* 0x00007610ff007816 */ /* 0x000fe40000000000 */
[----:B------:R-:W-:-:S05]  /*1020*/  IADD3 R92, PT, PT, -R92, RZ, RZ ;  /* 0x000000ff5c5c7210 */ /* 0x000fca0007ffe1ff */
[----:B----4-:R-:W-:Y:S01]  /*1030*/  IMAD R92, R5, R92, UR11 ;  /* 0x0000000b055c7e24 */ /* 0x010fe2000f8e025c */
[----:B--2---:R-:W-:Y:S06]  /*1040*/  BRA.U UP4, `(.L_x_17) ;  /* 0x0000000104207547 */ /* 0x004fec000b800000 */
[C---:B------:R-:W-:Y:S02]  /*1050*/  ISETP.NE.AND P2, PT, R81.reuse, 0x1, PT ;  /* 0x000000015100780c */ /* 0x040fe40003f45270 */
[----:B------:R-:W-:Y:S02]  /*1060*/  ISETP.NE.AND P1, PT, R81, RZ, PT ;  /* 0x000000ff5100720c */ /* 0x000fe40003f25270 */
[C---:B------:R-:W-:Y:S02]  /*1070*/  ISETP.NE.AND P3, PT, R92.reuse, RZ, PT ;  /* 0x000000ff5c00720c */ /* 0x040fe40003f65270 */
[----:B------:R-:W-:Y:S02]  /*1080*/  SEL R0, RZ, 0x2, P2 ;  /* 0x00000002ff007807 */ /* 0x000fe40001000000 */
[----:B------:R-:W-:Y:S02]  /*1090*/  ISETP.EQ.OR P1, PT, R92, RZ, !P1 ;  /* 0x000000ff5c00720c */ /* 0x000fe40004f22670 */
[----:B------:R-:W-:-:S02]  /*10a0*/  SEL R0, R0, 0x2, P3 ;  /* 0x0000000200007807 */ /* 0x000fc40001800000 */
[----:B------:R-:W-:-:S05]  /*10b0*/  SEL R5, RZ, 0x1, !P1 ;  /* 0x00000001ff057807 */ /* 0x000fca0004800000 */
[----:B------:R-:W-:Y:S02]  /*10c0*/  IMAD.IADD R0, R5, 0x1, R0 ;  /* 0x0000000105007824 */ /* 0x000fe400078e0200 */
.L_x_17:
[----:B------:R-:W-:Y:S05]  /*10d0*/  @!P0 BRA `(.L_x_18) ;  /* 0x0000000000c08947 */ /* 0x000fea0003800000 */
[----:B------:R-:W1:Y:S01]  /*10e0*/  LDC.64 R6, c[0x0][0xd18] ;  /* 0x00034600ff067b82 */ /* 0x000e620000000a00 */
[----:B------:R-:W-:-:S07]  /*10f0*/  ISETP.NE.AND P0, PT, R12, 0x1, PT ;  /* 0x000000010c00780c */ /* 0x000fce0003f05270 */
[----:B------:R-:W2:Y:S08]  /*1100*/  LDC R11, c[0x0][0xd0c] ;  /* 0x00034300ff0b7b82 */ /* 0x000eb00000000800 */
[----:B------:R-:W4:Y:S08]  /*1110*/  LDC R15, c[0x0][0x370] ;  /* 0x0000dc00ff0f7b82 */ /* 0x000f300000000800 */
[----:B------:R-:W3:Y:S01]  /*1120*/  LDC R13, c[0x0][0x374] ;  /* 0x0000dd00ff0d7b82 */ /* 0x000ee20000000800 */
[----:B-1----:R-:W-:-:S07]  /*1130*/  ISETP.NE.AND P1, PT, R6, 0x1, PT ;  /* 0x000000010600780c */ /* 0x002fce0003f25270 */
[----:B------:R-:W4:Y:S01]  /*1140*/  LDC.64 R8, c[0x0][0xd10] ;  /* 0x00034400ff087b82 */ /* 0x000f220000000a00 */
[----:B--2---:R-:W-:-:S07]  /*1150*/  ISETP.NE.AND P2, PT, R11, 0x1, PT ;  /* 0x000000010b00780c */ /* 0x004fce0003f45270 */
[----:B------:R-:W1:Y:S08]  /*1160*/  LDC R10, c[0x0][0xd20] ;  /* 0x00034800ff0a7b82 */ /* 0x000e700000000800 */
[----:B------:R-:W2:Y:S01]  /*1170*/  LDC.64 R4, c[0x0][0xd28] ;  /* 0x00034a00ff047b82 */ /* 0x000ea20000000a00 */
[----:B---3--:R-:W-:-:S04]  /*1180*/  IMAD.HI.U32 R17, R13, R7, RZ ;  /* 0x000000070d117227 */ /* 0x008fc800078e00ff */
[----:B------:R-:W-:-:S04]  /*1190*/  IMAD.HI.U32 R7, R20, R7, RZ ;  /* 0x0000000714077227 */ /* 0x000fc800078e00ff */
[----:B----4-:R-:W-:-:S04]  /*11a0*/  IMAD.HI.U32 R14, R15, R8, RZ ;  /* 0x000000080f0e7227 */ /* 0x010fc800078e00ff */
[----:B------:R-:W-:Y:S01]  /*11b0*/  IMAD.HI.U32 R8, R8, UR11, RZ ;  /* 0x0000000b08087c27 */ /* 0x000fe2000f8e00ff */
[-C--:B------:R-:W-:Y:S02]  /*11c0*/  @P2 SHF.R.U32.HI R15, RZ, R9.reuse, R14 ;  /* 0x00000009ff0f2219 */ /* 0x080fe4000001160e */
[-C--:B-1----:R-:W-:Y:S02]  /*11d0*/  @P1 SHF.R.U32.HI R13, RZ, R10.reuse, R17 ;  /* 0x0000000aff0d1219 */ /* 0x082fe40000011611 */
[----:B------:R-:W-:Y:S01]  /*11e0*/  SHF.R.U32.HI R8, RZ, R9, R8 ;  /* 0x00000009ff087219 */ /* 0x000fe20000011608 */
[----:B------:R-:W-:Y:S01]  /*11f0*/  IMAD.U32 R9, RZ, RZ, UR11 ;  /* 0x0000000bff097e24 */ /* 0x000fe2000f8e00ff */
[----:B------:R-:W-:Y:S01]  /*1200*/  SHF.R.U32.HI R7, RZ, R10, R7 ;  /* 0x0000000aff077219 */ /* 0x000fe20000011607 */
[----:B--2---:R-:W-:-:S03]  /*1210*/  IMAD.HI.U32 R14, R13, R4, RZ ;  /* 0x000000040d0e7227 */ /* 0x004fc600078e00ff */
[----:B------:R-:W-:Y:S02]  /*1220*/  SEL R7, R20, R7, !P1 ;  /* 0x0000000714077207 */ /* 0x000fe40004800000 */
[----:B------:R-:W-:Y:S01]  /*1230*/  SEL R9, R9, R8, !P2 ;  /* 0x0000000809097207 */ /* 0x000fe20005000000 */
[----:B------:R-:W-:Y:S01]  /*1240*/  IMAD.HI.U32 R16, R15, R4, RZ ;  /* 0x000000040f107227 */ /* 0x000fe200078e00ff */
[----:B------:R-:W-:-:S04]  /*1250*/  @P0 SHF.R.U32.HI R13, RZ, R5, R14 ;  /* 0x00000005ff0d0219 */ /* 0x000fc8000001160e */
[----:B------:R-:W-:Y:S01]  /*1260*/  @P0 SHF.R.U32.HI R15, RZ, R5, R16 ;  /* 0x00000005ff0f0219 */ /* 0x000fe20000011610 */
[----:B------:R-:W-:-:S04]  /*1270*/  IMAD R13, R13, R12, RZ ;  /* 0x0000000c0d0d7224 */ /* 0x000fc800078e02ff */
[----:B------:R-:W-:Y:S01]  /*1280*/  IMAD R8, R15, R12, RZ ;  /* 0x0000000c0f087224 */ /* 0x000fe200078e02ff */
[----:B------:R-:W-:-:S04]  /*1290*/  ISETP.GE.AND P1, PT, R7, R13, PT ;  /* 0x0000000d0700720c */ /* 0x000fc80003f26270 */
[----:B------:R-:W-:Y:S01]  /*12a0*/  ISETP.GE.OR P1, PT, R9, R8, P1 ;  /* 0x000000080900720c */ /* 0x000fe20000f26670 */
[----:B------:R-:W-:-:S05]  /*12b0*/  IMAD.HI.U32 R8, R7, R4, RZ ;  /* 0x0000000407087227 */ /* 0x000fca00078e00ff */
[----:B------:R-:W-:-:S04]  /*12c0*/  SHF.R.U32.HI R8, RZ, R5, R8 ;  /* 0x00000005ff087219 */ /* 0x000fc80000011608 */
[----:B------:R-:W-:-:S03]  /*12d0*/  SEL R8, R7, R8, !P0 ;  /* 0x0000000807087207 */ /* 0x000fc60004000000 */
[----:B------:R-:W-:-:S04]  /*12e0*/  @!P1 IMAD.HI.U32 R10, R9, R4, RZ ;  /* 0x00000004090a9227 */ /* 0x000fc800078e00ff */
[----:B------:R-:W-:Y:S01]  /*12f0*/  IMAD.MOV R4, RZ, RZ, -R8 ;  /* 0x000000ffff047224 */ /* 0x000fe200078e0a08 */
[----:B------:R-:W-:-:S03]  /*1300*/  @!P1 SHF.R.U32.HI R10, RZ, R5, R10 ;  /* 0x00000005ff0a9219 */ /* 0x000fc6000001160a */
[----:B------:R-:W-:Y:S01]  /*1310*/  IMAD R4, R12, R4, R7 ;  /* 0x000000040c047224 */ /* 0x000fe200078e0207 */
[----:B------:R-:W-:-:S04]  /*1320*/  @!P1 SEL R5, R9, R10, !P0 ;  /* 0x0000000a09059207 */ /* 0x000fc80004000000 */
[----:B------:R-:W-:Y:S01]  /*1330*/  @!P1 IADD3 R8, PT, PT, R8, -R5, RZ ;  /* 0x8000000508089210 */ /* 0x000fe20007ffe0ff */
[----:B------:R-:W-:Y:S01]  /*1340*/  @!P1 IMAD R15, R4, R15, R5 ;  /* 0x0000000f040f9224 */ /* 0x000fe200078e0205 */
[----:B------:R-:W-:Y:S01]  /*1350*/  IADD3 R5, PT, PT, -R7, RZ, RZ ;  /* 0x000000ff07057210 */ /* 0x000fe20007ffe1ff */
[--C-:B------:R-:W-:Y:S02]  /*1360*/  IMAD.MOV R4, RZ, RZ, -R9.reuse ;  /* 0x000000ffff047224 */ /* 0x100fe400078e0a09 */
[----:B------:R-:W-:Y:S01]  /*1370*/  @!P1 IMAD R7, R8, R12, R9 ;  /* 0x0000000c08079224 */ /* 0x000fe200078e0209 */
[----:B------:R-:W-:Y:S01]  /*1380*/  @!P1 MOV R9, R15 ;  /* 0x0000000f00099202 */ /* 0x000fe20000000f00 */
[----:B------:R-:W-:Y:S02]  /*1390*/  IMAD R4, R11, R4, UR11 ;  /* 0x0000000b0b047e24 */ /* 0x000fe4000f8e0204 */
[----:B------:R-:W-:Y:S02]  /*13a0*/  IMAD R5, R6, R5, R20 ;  /* 0x0000000506057224 */ /* 0x000fe400078e0214 */
[----:B------:R-:W-:-:S02]  /*13b0*/  IMAD R4, R9, R11, R4 ;  /* 0x0000000b09047224 */ /* 0x000fc400078e0204 */
[----:B------:R-:W-:-:S03]  /*13c0*/  IMAD R20, R7, R6, R5 ;  /* 0x0000000607147224 */ /* 0x000fc600078e0205 */
[----:B------:R-:W-:-:S15]  /*13d0*/  R2UR UR11, R4 ;  /* 0x00000000040b72ca */ /* 0x000fde00000e0000 */
.L_x_18:
[----:B------:R-:W-:Y:S05]  /*13e0*/  BRA.U UP3, `(.L_x_19) ;  /* 0x0000000103487547 */ /* 0x000fea000b800000 */
[----:B------:R-:W1:Y:S08]  /*13f0*/  LDC.64 R6, c[0x0][0xd10] ;  /* 0x00034400ff067b82 */ /* 0x000e700000000a00 */
[----:B------:R-:W2:Y:S08]  /*1400*/  LDC.64 R4, c[0x0][0xd18] ;  /* 0x00034600ff047b82 */ /* 0x000eb00000000a00 */
[----:B------:R-:W4:Y:S08]  /*1410*/  LDC R8, c[0x0][0xd20] ;  /* 0x00034800ff087b82 */ /* 0x000f300000000800 */
[----:B------:R-:W3:Y:S01]  /*1420*/  LDC R9, c[0x0][0xd0c] ;  /* 0x00034300ff097b82 */ /* 0x000ee20000000800 */
[----:B-1----:R-:W-:-:S05]  /*1430*/  IMAD.HI.U32 R6, R6, UR11, RZ ;  /* 0x0000000b06067c27 */ /* 0x002fca000f8e00ff */
[----:B------:R-:W-:Y:S01]  /*1440*/  SHF.R.U32.HI R6, RZ, R7, R6 ;  /* 0x00000007ff067219 */ /* 0x000fe20000011606 */
[----:B--2---:R-:W-:Y:S01]  /*1450*/  IMAD.HI.U32 R5, R20, R5, RZ ;  /* 0x0000000514057227 */ /* 0x004fe200078e00ff */
[----:B------:R-:W-:-:S04]  /*1460*/  ISETP.NE.AND P0, PT, R4, 0x1, PT ;  /* 0x000000010400780c */ /* 0x000fc80003f05270 */
[----:B----4-:R-:W-:Y:S01]  /*1470*/  SHF.R.U32.HI R7, RZ, R8, R5 ;  /* 0x00000008ff077219 */ /* 0x010fe20000011605 */
[----:B------:R-:W-:Y:S01]  /*1480*/  IMAD.U32 R5, RZ, RZ, UR11 ;  /* 0x0000000bff057e24 */ /* 0x000fe2000f8e00ff */
[----:B---3--:R-:W-:-:S04]  /*1490*/  ISETP.NE.AND P1, PT, R9, 0x1, PT ;  /* 0x000000010900780c */ /* 0x008fc80003f25270 */
[----:B------:R-:W-:Y:S02]  /*14a0*/  SEL R5, R5, R6, !P1 ;  /* 0x0000000605057207 */ /* 0x000fe40004800000 */
[----:B------:R-:W-:-:S05]  /*14b0*/  SEL R6, R20, R7, !P0 ;  /* 0x0000000714067207 */ /* 0x000fca0004000000 */
[----:B------:R-:W-:Y:S02]  /*14c0*/  IMAD.IADD R8, R6, 0x1, -R5 ;  /* 0x0000000106087824 */ /* 0x000fe400078e0a05 */
[----:B------:R-:W-:Y:S02]  /*14d0*/  IMAD.IADD R5, R5, 0x1, -R6 ;  /* 0x0000000105057824 */ /* 0x000fe400078e0a06 */
[----:B------:R-:W-:Y:S02]  /*14e0*/  IMAD R8, R8, R9, UR11 ;  /* 0x0000000b08087e24 */ /* 0x000fe4000f8e0209 */
[----:B------:R-:W-:-:S03]  /*14f0*/  IMAD R20, R5, R4, R20 ;  /* 0x0000000405147224 */ /* 0x000fc600078e0214 */
[----:B------:R-:W-:-:S15]  /*1500*/  R2UR UR11, R8 ;  /* 0x00000000080b72ca */ /* 0x000fde00000e0000 */
.L_x_19:
[----:B------:R-:W-:Y:S05]  /*1510*/  BRA.U !UP1, `(.L_x_20) ;  /* 0x00000001090c7547 */ /* 0x000fea000b800000 */
[----:B------:R-:W-:Y:S01]  /*1520*/  UCGABAR_WAIT ;  /* 0x0000000000007dc7 */ /* 0x000fe20008000000 */
[----:B------:R-:W-:Y:S01]  /*1530*/  CCTL.IVALL ;  /* 0x00000000ff00798f */ /* 0x000fe20002000000 */
[----:B------:R-:W-:Y:S05]  /*1540*/  BRA `(.L_x_21) ;  /* 0x0000000000047947 */ /* 0x000fea0003800000 */
.L_x_20:
[----:B------:R-:W-:Y:S06]  /*1550*/  BAR.SYNC.DEFER_BLOCKING 0x0 ;  /* 0x0000000000007b1d */ /* 0x000fec0000010000 */
.L_x_21:
[----:B------:R-:W1:Y:S01]  /*1560*/  LDCU UR5, c[0x0][0x38c] ;  /* 0x00007180ff0577ac */ /* 0x000e620008000800 */
[----:B------:R-:W2:Y:S01]  /*1570*/  S2UR UR37, SR_CgaCtaId ;  /* 0x00000000002579c3 */ /* 0x000ea20000008800 */
[----:B-1----:R-:W-:-:S04]  /*1580*/  UIADD3 UR5, UPT, UPT, UR5, 0x7f, URZ ;  /* 0x0000007f05057890 */ /* 0x002fc8000fffe0ff */
[----:B------:R-:W-:-:S04]  /*1590*/  USHF.R.S32.HI UR4, URZ, 0x1f, UR5 ;  /* 0x0000001fff047899 */ /* 0x000fc80008011405 */
[----:B------:R-:W-:-:S04]  /*15a0*/  ULEA.HI UR4, UR4, UR5, URZ, 0x7 ;  /* 0x0000000504047291 */ /* 0x000fc8000f8f38ff */
[----:B------:R-:W-:Y:S01]  /*15b0*/  USHF.R.S32.HI UR23, URZ, 0x7, UR4 ;  /* 0x00000007ff177899 */ /* 0x000fe20008011404 */
[----:B--2---:R-:W-:Y:S11]  /*15c0*/  BRA.U UP2, `(.L_x_22) ;  /* 0x0000000d02e07547 */ /* 0x004ff6000b800000 */
[----:B------:R-:W1:Y:S01]  /*15d0*/  LDC R3, c[0x0][0x370] ;  /* 0x0000dc00ff037b82 */ /* 0x000e620000000800 */
[----:B------:R-:W-:Y:S01]  /*15e0*/  PLOP3.LUT P1, PT, PT, PT, UP5, 0x80, 0x8 ;  /* 0x000000000008781c */ /* 0x000fe20003f2f058 */
[----:B------:R-:W-:Y:S01]  /*15f0*/  UISETP.LT.AND UP0, UPT, UR23, 0x1, UPT ;  /* 0x000000011700788c */ /* 0x000fe2000bf01270 */
[----:B------:R-:W-:Y:S01]  /*1600*/  IMAD.MOV.U32 R16, RZ, RZ, 0x1 ;  /* 0x00000001ff107424 */ /* 0x000fe200078e00ff */
[----:B------:R-:W-:Y:S01]  /*1610*/  USHF.L.U32 UR10, UR37, 0x7, URZ ;  /* 0x00000007250a7899 */ /* 0x000fe200080006ff */
[----:B------:R-:W-:Y:S01]  /*1620*/  PLOP3.LUT P1, PT, P1, PT, PT, 0x8, 0x80 ;  /* 0x000000000080781c */ /* 0x000fe20000f2e170 */
[----:B------:R-:W-:Y:S01]  /*1630*/  USHF.L.U32 UR22, UR37, 0xa, URZ ;  /* 0x0000000a25167899 */ /* 0x000fe200080006ff */
[----:B------:R-:W-:Y:S01]  /*1640*/  CS2R R14, SRZ ;  /* 0x00000000000e7805 */ /* 0x000fe2000001ff00 */
[----:B------:R-:W2:Y:S01]  /*1650*/  S2UR UR5, SR_CgaCtaId ;  /* 0x00000000000579c3 */ /* 0x000ea20000008800 */
[----:B------:R-:W-:Y:S01]  /*1660*/  USHF.L.U32 UR21, UR37, 0x6, URZ ;  /* 0x0000000625157899 */ /* 0x000fe200080006ff */
[----:B------:R-:W-:Y:S01]  /*1670*/  IMAD.MOV.U32 R13, RZ, RZ, RZ ;  /* 0x000000ffff0d7224 */ /* 0x000fe200078e00ff */
[----:B------:R-:W-:Y:S01]  /*1680*/  USHF.L.U32 UR15, UR37, 0xc, URZ ;  /* 0x0000000c250f7899 */ /* 0x000fe200080006ff */
[----:B------:R-:W-:Y:S01]  /*1690*/  IMAD.MOV.U32 R12, RZ, RZ, 0x1 ;  /* 0x00000001ff0c7424 */ /* 0x000fe200078e00ff */
[----:B------:R-:W4:Y:S03]  /*16a0*/  LDCU.64 UR38, c[0x0][0x348] ;  /* 0x00006900ff2677ac */ /* 0x000f260008000a00 */
[----:B------:R-:W1:Y:S01]  /*16b0*/  LDC R0, c[0x0][0x374] ;  /* 0x0000dd00ff007b82 */ /* 0x000e620000000800 */
[----:B------:R-:W-:-:S02]  /*16c0*/  USEL UR23, UR23, 0x1, !UP0 ;  /* 0x0000000117177887 */ /* 0x000fc4000c000000 */
[----:B------:R-:W-:Y:S02]  /*16d0*/  ULOP3.LUT UR22, UR22, 0x400, URZ, 0xc0, !UPT ;  /* 0x0000040016167892 */ /* 0x000fe4000f8ec0ff */
[----:B------:R-:W-:Y:S02]  /*16e0*/  ULOP3.LUT UR21, UR21, 0x40, URZ, 0xc0, !UPT ;  /* 0x0000004015157892 */ /* 0x000fe4000f8ec0ff */
[----:B------:R-:W-:Y:S02]  /*16f0*/  ULOP3.LUT UR15, UR15, 0x1000, URZ, 0xc0, !UPT ;  /* 0x000010000f0f7892 */ /* 0x000fe4000f8ec0ff */
[----:B------:R-:W-:Y:S01]  /*1700*/  ULOP3.LUT UR10, UR10, 0x80, URZ, 0xc0, !UPT ;  /* 0x000000800a0a7892 */ /* 0x000fe2000f8ec0ff */
[----:B------:R-:W-:Y:S01]  /*1710*/  UMOV UR14, URZ ;  /* 0x000000ff000e7c82 */ /* 0x000fe20008000000 */
[----:B------:R-:W-:-:S10]  /*1720*/  UMOV UR7, 0x400 ;  /* 0x0000040000077882 */ /* 0x000fd40000000000 */
.L_x_32:
[----:B------:R-:W-:-:S03]  /*1730*/  UISETP.NE.AND UP0, UPT, UR37, URZ, UPT ;  /* 0x000000ff2500728c */ /* 0x000fc6000bf05270 */
[----:B--2---:R-:W-:Y:S02]  /*1740*/  UMOV UR37, UR5 ;  /* 0x0000000500257c82 */ /* 0x004fe40008000000 */
[----:B------:R-:W-:-:S04]  /*1750*/  ULEA UR6, UR37, UR7, 0x18 ;  /* 0x0000000725067291 */ /* 0x000fc8000f8ec0ff */
[----:B------:R-:W-:Y:S08]  /*1760*/  BRA.U UP0, `(.L_x_23) ;  /* 0x0000000100347547 */ /* 0x000ff0000b800000 */
[----:B------:R-:W2:Y:S01]  /*1770*/  S2R R4, SR_CgaCtaId ;  /* 0x0000000000047919 */ /* 0x000ea20000008800 */
[----:B------:R-:W-:-:S04]  /*1780*/  MOV R5, 0x400 ;  /* 0x0000040000057802 */ /* 0x000fc80000000f00 */
[----:B--2---:R-:W-:Y:S02]  /*1790*/  LEA R4, R4, R5, 0x18 ;  /* 0x0000000504047211 */ /* 0x004fe400078ec0ff */
[----:B------:R-:W-:-:S03]  /*17a0*/  SHF.L.U32 R5, R12, 0x1f, RZ ;  /* 0x0000001f0c057819 */ /* 0x000fc600000006ff */
[----:B------:R-:W-:-:S04]  /*17b0*/  IMAD R4, R13, 0x8, R4 ;  /* 0x000000080d047824 */ /* 0x000fc800078e0204 */
[----:B------:R-:W2:Y:S02]  /*17c0*/  SYNCS.PHASECHK.TRANS64.TRYWAIT P0, [R4+URZ+0x100], R5 ;  /* 0x00010005040075a7 */ /* 0x000ea400080011ff */
[----:B--2---:R-:W-:Y:S05]  /*17d0*/  @!P0 BRA `(.L_x_24) ;  /* 0x0000007c00d08947 */ /* 0x004fea0003800000 */
.L_x_128:
[----:B------:R1:W-:Y:S01]  /*17e0*/  SYNCS.ARRIVE.TRANS64.A1T0 RZ, [R4+URZ+0xf0], RZ ;  /* 0x0000f0ff04ff79a7 */ /* 0x0003e200081000ff */
[----:B------:R-:W-:-:S05]  /*17f0*/  VIADD R13, R13, 0x1 ;  /* 0x000000010d0d7836 */ /* 0x000fca0000000000 */
[----:B------:R-:W-:-:S04]  /*1800*/  ISETP.NE.AND P0, PT, R13, 0x2, PT ;  /* 0x000000020d00780c */ /* 0x000fc80003f05270 */
[----:B--2---:R-:W-:Y:S02]  /*1810*/  SEL R5, RZ, 0x1, P0 ;  /* 0x00000001ff057807 */ /* 0x004fe40000000000 */
[----:B------:R-:W-:Y:S02]  /*1820*/  SEL R13, R13, RZ, P0 ;  /* 0x000000ff0d0d7207 */ /* 0x000fe40000000000 */
[----:B------:R-:W-:-:S07]  /*1830*/  LOP3.LUT R12, R12, R5, RZ, 0x3c, !PT ;  /* 0x000000050c0c7212 */ /* 0x000fce00078e3cff */
.L_x_23:
[----:B------:R-:W-:Y:S01]  /*1840*/  ULEA UR4, UR14, UR6, 0x3 ;  /* 0x000000060e047291 */ /* 0x000fe2000f8e18ff */
[----:B-1----:R-:W-:-:S08]  /*1850*/  SHF.L.U32 R4, R16, 0x1f, RZ ;  /* 0x0000001f10047819 */ /* 0x002fd000000006ff */
[----:B------:R1:W2:Y:S02]  /*1860*/  SYNCS.PHASECHK.TRANS64.TRYWAIT P0, [UR4+0x30], R4 ;  /* 0x00003004ff0075a7 */ /* 0x0002a40008001104 */
[----:B------:R-:W3:Y:S02]  /*1870*/  LDCU UR4, c[0x0][0x38c] ;  /* 0x00007180ff0477ac */ /* 0x000ee40008000800 */
[----:B---3--:R-:W-:-:S09]  /*1880*/  UISETP.GE.AND UP0, UPT, UR4, 0x1, UPT ;  /* 0x000000010400788c */ /* 0x008fd2000bf06270 */
[----:B-1----:R-:W-:Y:S05]  /*1890*/  BRA.U !UP0, `(.L_x_25) ;  /* 0x0000000108c07547 */ /* 0x002fea000b800000 */
[----:B------:R-:W-:Y:S01]  /*18a0*/  R2UR UR19, R20 ;  /* 0x00000000141372ca */ /* 0x000fe200000e0000 */
[----:B----4-:R-:W-:Y:S01]  /*18b0*/  UIADD3 UR30, UP2, UPT, UR38, 0x80, URZ ;  /* 0x00000080261e7890 */ /* 0x010fe2000ff5e0ff */
[----:B------:R-:W-:Y:S01]  /*18c0*/  @!P4 MOV R5, 0x6800 ;  /* 0x000068000005c802 */ /* 0x000fe20000000f00 */
[----:B------:R-:W-:Y:S02]  /*18d0*/  UIADD3 UR28, UP1, UPT, UR38, 0x280, URZ ;  /* 0x00000280261c7890 */ /* 0x000fe4000ff3e0ff */
[----:B------:R-:W-:Y:S02]  /*18e0*/  UIADD3 UR26, UP0, UPT, UR38, 0x180, URZ ;  /* 0x00000180261a7890 */ /* 0x000fe4000ff1e0ff */
[----:B------:R-:W-:Y:S02]  /*18f0*/  ULEA UR35, UR11, UR21, 0x7 ;  /* 0x000000150b237291 */ /* 0x000fe4000f8e38ff */
[----:B------:R-:W-:Y:S02]  /*1900*/  UIADD3.X UR31, UPT, UPT, URZ, UR39, URZ, UP2, !UPT ;  /* 0x00000027ff1f7290 */ /* 0x000fe400097fe4ff */
[----:B------:R-:W-:-:S02]  /*1910*/  UIADD3.X UR29, UPT, UPT, URZ, UR39, URZ, UP1, !UPT ;  /* 0x00000027ff1d7290 */ /* 0x000fc40008ffe4ff */
[----:B------:R-:W-:Y:S02]  /*1920*/  UIADD3.X UR27, UPT, UPT, URZ, UR39, URZ, UP0, !UPT ;  /* 0x00000027ff1b7290 */ /* 0x000fe400087fe4ff */
[----:B------:R-:W-:Y:S01]  /*1930*/  USHF.L.U32 UR19, UR19, 0x7, URZ ;  /* 0x0000000713137899 */ /* 0x000fe200080006ff */
[----:B------:R-:W-:Y:S01]  /*1940*/  UMOV UR40, UR14 ;  /* 0x0000000e00287c82 */ /* 0x000fe20008000000 */
[----:B------:R-:W-:-:S10]  /*1950*/  UMOV UR12, URZ ;  /* 0x000000ff000c7c82 */ /* 0x000fd40008000000 */
.L_x_28:
[----:B------:R-:W-:Y:S01]  /*1960*/  ULEA UR33, UR40, UR6, 0x3 ;  /* 0x0000000628217291 */ /* 0x000fe2000f8e18ff */
[----:B-12---:R-:W-:Y:S11]  /*1970*/  @P0 BRA `(.L_x_26) ;  /* 0x00000000000c0947 */ /* 0x006ff60003800000 */
[----:B------:R-:W-:-:S04]  /*1980*/  SHF.L.U32 R7, R16, 0x1f, RZ ;  /* 0x0000001f10077819 */ /* 0x000fc800000006ff */
[----:B------:R-:W1:Y:S02]  /*1990*/  SYNCS.PHASECHK.TRANS64.TRYWAIT P0, [UR33+0x30], R7 ;  /* 0x00003007ff0075a7 */ /* 0x000e640008001121 */
[----:B-1----:R-:W-:Y:S05]  /*19a0*/  @!P0 BRA `(.L_x_27) ;  /* 0x0000007c00708947 */ /* 0x002fea0003800000 */
.L_x_26:
[----:B------:R-:W-:Y:S01]  /*19b0*/  UIADD3 UR14, UPT, UPT, UR40, 0x1, URZ ;  /* 0x00000001280e7890 */ /* 0x000fe2000fffe0ff */
[----:B------:R3:W-:Y:S01]  /*19c0*/  @!P4 SYNCS.ARRIVE.TRANS64 RZ, [UR33], R5 ;  /* 0x00000005ffffc9a7 */ /* 0x0007e20008000021 */
[----:B------:R-:W-:Y:S02]  /*19d0*/  ULEA UR32, UR40, UR15, 0xd ;  /* 0x0000000f28207291 */ /* 0x000fe4000f8e68ff */
[----:B------:R-:W-:Y:S02]  /*19e0*/  UISETP.NE.AND UP0, UPT, UR14, 0x6, UPT ;  /* 0x000000060e00788c */ /* 0x000fe4000bf05270 */
[----:B------:R-:W-:Y:S02]  /*19f0*/  ULEA UR16, UR40, UR6, 0xe ;  /* 0x0000000628107291 */ /* 0x000fe4000f8e70ff */
[----:B------:R-:W-:Y:S02]  /*1a00*/  USEL UR8, URZ, 0x1, UP0 ;  /* 0x00000001ff087887 */ /* 0x000fe40008000000 */
[----:B------:R-:W-:-:S02]  /*1a10*/  USEL UR14, UR14, URZ, UP0 ;  /* 0x000000ff0e0e7287 */ /* 0x000fc40008000000 */
[----:B------:R-:W-:Y:S02]  /*1a20*/  USHF.L.U32 UR34, UR12, 0x6, URZ ;  /* 0x000000060c227899 */ /* 0x000fe400080006ff */
[----:B------:R-:W-:Y:S01]  /*1a30*/  ULEA UR4, UR14, UR6, 0x3 ;  /* 0x000000060e047291 */ /* 0x000fe2000f8e18ff */
[----:B------:R-:W-:Y:S01]  /*1a40*/  LOP3.LUT R16, R16, UR8, RZ, 0x3c, !PT ;  /* 0x0000000810107c12 */ /* 0x000fe2000f8e3cff */
[----:B------:R-:W-:Y:S02]  /*1a50*/  ULEA UR8, UR40, UR22, 0xb ;  /* 0x0000001628087291 */ /* 0x000fe4000f8e58ff */
[----:B------:R-:W-:Y:S01]  /*1a60*/  UIADD3 UR32, UPT, UPT, UR6, 0x10400, UR32 ;  /* 0x0001040006207890 */ /* 0x000fe2000fffe020 */
[----:B-1----:R-:W-:Y:S01]  /*1a70*/  SHF.L.U32 R4, R16, 0x1f, RZ ;  /* 0x0000001f10047819 */ /* 0x002fe200000006ff */
[----:B------:R-:W-:Y:S02]  /*1a80*/  USHF.L.U32 UR18, UR12, 0x7, URZ ;  /* 0x000000070c127899 */ /* 0x000fe400080006ff */
[----:B------:R-:W-:Y:S01]  /*1a90*/  UIADD3 UR16, UPT, UPT, UR16, 0x1c400, URZ ;  /* 0x0001c40010107890 */ /* 0x000fe2000fffe0ff */
[----:B------:R3:W1:Y:S01]  /*1aa0*/  SYNCS.PHASECHK.TRANS64.TRYWAIT P0, [UR4+0x30], R4 ;  /* 0x00003004ff0075a7 */ /* 0x0006620008001104 */
[----:B------:R-:W-:Y:S01]  /*1ab0*/  UIADD3 UR8, UPT, UPT, UR6, 0x34400, UR8 ;  /* 0x0003440006087890 */ /* 0x000fe2000fffe008 */
[----:B------:R-:W-:Y:S01]  /*1ac0*/  UMOV UR4, 0x30000 ;  /* 0x0003000000047882 */ /* 0x000fe20000000000 */
[----:B------:R-:W-:Y:S01]  /*1ad0*/  UMOV UR24, 0x0 ;  /* 0x0000000000187882 */ /* 0x000fe20000000000 */
[----:B------:R-:W-:Y:S01]  /*1ae0*/  UMOV UR25, 0x10000000 ;  /* 0x1000000000197882 */ /* 0x000fe20000000000 */
[----:B------:R-:W-:Y:S01]  /*1af0*/  UMOV UR17, UR33 ;  /* 0x0000002100117c82 */ /* 0x000fe20008000000 */
[----:B------:R-:W-:Y:S01]  /*1b00*/  UMOV UR20, UR36 ;  /* 0x0000002400147c82 */ /* 0x000fe20008000000 */
[----:B------:R-:W-:Y:S01]  /*1b10*/  UMOV UR13, UR36 ;  /* 0x00000024000d7c82 */ /* 0x000fe20008000000 */
[----:B------:R-:W-:Y:S01]  /*1b20*/  UMOV UR9, UR33 ;  /* 0x0000002100097c82 */ /* 0x000fe20008000000 */
[----:B------:R-:W-:Y:S01]  /*1b30*/  UTMALDG.3D.MULTICAST [UR32], [UR30], UR4, desc[UR24] ;  /* 0x000018201e0073b4 */ /* 0x000fe20008011804 */
[----:B------:R-:W-:Y:S01]  /*1b40*/  UMOV UR40, UR14 ;  /* 0x0000000e00287c82 */ /* 0x000fe20008000000 */
[----:B------:R-:W-:Y:S01]  /*1b50*/  UTMALDG.3D [UR16], [UR28], desc[UR24] ;  /* 0x000018101c0075b4 */ /* 0x000fe20008011000 */
[----:B------:R2:W-:Y:S02]  /*1b60*/  UTMALDG.4D.MULTICAST [UR8], [UR26], UR4, desc[UR24] ;  /* 0x000018081a0073b4 */ /* 0x0005e40008019804 */
[----:B--2---:R-:W-:-:S04]  /*1b70*/  UIADD3 UR12, UPT, UPT, UR12, 0x1, URZ ;  /* 0x000000010c0c7890 */ /* 0x004fc8000fffe0ff */
[----:B------:R-:W-:-:S09]  /*1b80*/  UISETP.NE.AND UP0, UPT, UR12, UR23, UPT ;  /* 0x000000170c00728c */ /* 0x000fd2000bf05270 */
[----:B---3--:R-:W-:Y:S05]  /*1b90*/  BRA.U UP0, `(.L_x_28) ;  /* 0xfffffffd00707547 */ /* 0x008fea000b83ffff */
.L_x_25:
[----:B------:R-:W-:Y:S01]  /*1ba0*/  LEA R8, R15, UR6, 0x3 ;  /* 0x000000060f087c11 */ /* 0x000fe2000f8e18ff */
[----:B------:R-:W-:Y:S01]  /*1bb0*/  @!P1 SYNCS.ARRIVE.TRANS64.A1T0 RZ, [UR6+0xa8], RZ ;  /* 0x0000a8ffffff99a7 */ /* 0x000fe20008100006 */
[----:B------:R-:W-:Y:S01]  /*1bc0*/  SHF.L.U32 R5, R14, 0x1f, RZ ;  /* 0x0000001f0e057819 */ /* 0x000fe200000006ff */
[----:B------:R-:W-:-:S03]  /*1bd0*/  NOP ;  /* 0x0000000000007918 */ /* 0x000fc60000000000 */
[----:B-12---:R-:W1:Y:S01]  /*1be0*/  SYNCS.PHASECHK.TRANS64.TRYWAIT P0, [R8+URZ+0xb0], R5 ;  /* 0x0000b005080075a7 */ /* 0x006e6200080011ff */
[----:B------:R-:W-:Y:S01]  /*1bf0*/  LEA R4, R15, UR6, 0x4 ;  /* 0x000000060f047c11 */ /* 0x000fe2000f8e20ff */
[----:B-1----:R-:W-:Y:S06]  /*1c00*/  @!P0 BRA `(.L_x_29) ;  /* 0x0000007800f08947 */ /* 0x002fec0003800000 */
.L_x_130:
[----:B-1----:R-:W1:Y:S01]  /*1c10*/  LDS.128 R4, [R4+0x120] ;  /* 0x0001200004047984 */ /* 0x002e620000000c00 */
[----:B------:R-:W-:Y:S01]  /*1c20*/  ISETP.GE.AND P0, PT, R2, 0x1, PT ;  /* 0x000000010200780c */ /* 0x000fe20003f06270 */
[----:B------:R-:W-:Y:S01]  /*1c30*/  VIADD R8, R8, 0xc0 ;  /* 0x000000c008087836 */ /* 0x000fe20000000000 */
[----:B------:R-:W-:Y:S01]  /*1c40*/  @!PT LDS RZ, [RZ] ;  /* 0x00000000fffff984 */ /* 0x000fe20000000800 */
[----:B------:R-:W-:Y:S01]  /*1c50*/  @!PT LDS RZ, [RZ] ;  /* 0x00000000fffff984 */ /* 0x000fe20000000800 */
[----:B------:R-:W-:Y:S01]  /*1c60*/  @!PT LDS RZ, [RZ] ;  /* 0x00000000fffff984 */ /* 0x000fe20000000800 */
[----:B------:R-:W-:Y:S01]  /*1c70*/  @!PT LDS RZ, [RZ] ;  /* 0x00000000fffff984 */ /* 0x000fe20000000800 */
[----:B------:R2:W-:Y:S06]  /*1c80*/  MEMBAR.ALL.CTA ;  /* 0x0000000000007992 */ /* 0x0005ec0000008000 */
[----:B--2---:R-:W2:Y:S01]  /*1c90*/  FENCE.VIEW.ASYNC.S ;  /* 0x00000000000073c6 */ /* 0x004ea20000000000 */
[----:B------:R-:W-:-:S04]  /*1ca0*/  PRMT R8, RZ, 0x654, R8 ;  /* 0x00000654ff087816 */ /* 0x000fc80000000008 */
[----:B--2---:R2:W-:Y:S01]  /*1cb0*/  SYNCS.ARRIVE.TRANS64.RED.A1T0 RZ, [R8+URZ], RZ ;  /* 0x000000ff08ff79a7 */ /* 0x0045e200081004ff */
[----:B-1----:R-:W-:-:S13]  /*1cc0*/  LOP3.LUT P2, RZ, R6, 0x1, RZ, 0xc0, !PT ;  /* 0x0000000106ff7812 */ /* 0x002fda000784c0ff */
[----:B------:R-:W-:Y:S01]  /*1cd0*/  @P2 SHF.R.U32.HI R9, RZ, 0x10, R5 ;  /* 0x00000010ff092819 */ /* 0x000fe20000011605 */
[----:B------:R-:W-:Y:S01]  /*1ce0*/  VOTEU.ANY UP0, P2 ;  /* 0x0000000000ff7886 */ /* 0x000fe20001000100 */
[----:B------:R-:W-:Y:S02]  /*1cf0*/  @P2 MOV R11, R4 ;  /* 0x00000004000b2202 */ /* 0x000fe40000000f00 */
[----:B------:R-:W-:Y:S02]  /*1d00*/  @P2 R2UR.BROADCAST UR4, R9 ;  /* 0x00000000090422ca */ /* 0x000fe400008e0000 */
[----:B------:R-:W-:-:S11]  /*1d10*/  @P2 LOP3.LUT R10, R5, 0xffff, RZ, 0xc0, !PT ;  /* 0x0000ffff050a2812 */ /* 0x000fd600078ec0ff */
[----:B------:R-:W-:Y:S01]  /*1d20*/  @UP0 UMOV UR36, UR4 ;  /* 0x0000000400240c82 */ /* 0x000fe20008000000 */
[----:B--2---:R-:W-:Y:S05]  /*1d30*/  @!P0 BRA `(.L_x_30) ;  /* 0x0000000000b88947 */ /* 0x004fea0003800000 */
[----:B------:R-:W1:Y:S01]  /*1d40*/  LDC.64 R6, c[0x0][0xd18] ;  /* 0x00034600ff067b82 */ /* 0x000e620000000a00 */
[----:B------:R-:W-:-:S07]  /*1d50*/  ISETP.NE.AND P3, PT, R2, 0x1, PT ;  /* 0x000000010200780c */ /* 0x000fce0003f65270 */
[----:B------:R-:W2:Y:S08]  /*1d60*/  LDC.64 R8, c[0x0][0xd10] ;  /* 0x00034400ff087b82 */ /* 0x000eb00000000a00 */
[----:B------:R-:W3:Y:S08]  /*1d70*/  LDC R17, c[0x0][0xd20] ;  /* 0x00034800ff117b82 */ /* 0x000ef00000000800 */
[----:B------:R-:W4:Y:S01]  /*1d80*/  LDC R18, c[0x0][0xd0c] ;  /* 0x00034300ff127b82 */ /* 0x000f220000000800 */
[----:B-1----:R-:W-:Y:S01]  /*1d90*/  IMAD.HI.U32 R22, R0, R7, RZ ;  /* 0x0000000700167227 */ /* 0x002fe200078e00ff */
[----:B------:R-:W-:-:S06]  /*1da0*/  ISETP.NE.AND P0, PT, R6, 0x1, PT ;  /* 0x000000010600780c */ /* 0x000fcc0003f05270 */
[----:B------:R-:W1:Y:S01]  /*1db0*/  LDC.64 R4, c[0x0][0xd28] ;  /* 0x00034a00ff047b82 */ /* 0x000e620000000a00 */
[----:B--2---:R-:W-:-:S04]  /*1dc0*/  IMAD.HI.U32 R20, R3, R8, RZ ;  /* 0x0000000803147227 */ /* 0x004fc800078e00ff */
[----:B------:R-:W-:Y:S01]  /*1dd0*/  IMAD.HI.U32 R24, R11, R8, RZ ;  /* 0x000000080b187227 */ /* 0x000fe200078e00ff */
[----:B------:R-:W-:Y:S02]  /*1de0*/  SHF.R.U32.HI R20, RZ, R9, R20 ;  /* 0x00000009ff147219 */ /* 0x000fe40000011614 */
[----:B---3--:R-:W-:Y:S01]  /*1df0*/  SHF.R.U32.HI R19, RZ, R17, R22 ;  /* 0x00000011ff137219 */ /* 0x008fe20000011616 */
[----:B------:R-:W-:Y:S01]  /*1e00*/  IMAD.HI.U32 R22, R10, R7, RZ ;  /* 0x000000070a167227 */ /* 0x000fe200078e00ff */
[----:B------:R-:W-:Y:S02]  /*1e10*/  SHF.R.U32.HI R24, RZ, R9, R24 ;  /* 0x00000009ff187219 */ /* 0x000fe40000011618 */
[----:B------:R-:W-:Y:S02]  /*1e20*/  SEL R19, R0, R19, !P0 ;  /* 0x0000001300137207 */ /* 0x000fe40004000000 */
[----:B------:R-:W-:Y:S02]  /*1e30*/  SHF.R.U32.HI R17, RZ, R17, R22 ;  /* 0x00000011ff117219 */ /* 0x000fe40000011616 */
[----:B----4-:R-:W-:-:S02]  /*1e40*/  ISETP.NE.AND P1, PT, R18, 0x1, PT ;  /* 0x000000011200780c */ /* 0x010fc40003f25270 */
[----:B------:R-:W-:Y:S02]  /*1e50*/  SEL R17, R10, R17, !P0 ;  /* 0x000000110a117207 */ /* 0x000fe40004000000 */
[----:B------:R-:W-:Y:S02]  /*1e60*/  SEL R21, R3, R20, !P1 ;  /* 0x0000001403157207 */ /* 0x000fe40004800000 */
[----:B------:R-:W-:Y:S01]  /*1e70*/  SEL R7, R11, R24, !P1 ;  /* 0x000000180b077207 */ /* 0x000fe20004800000 */
[----:B-1----:R-:W-:Y:S01]  /*1e80*/  IMAD.HI.U32 R20, R19, R4, RZ ;  /* 0x0000000413147227 */ /* 0x002fe200078e00ff */
[----:B------:R-:W-:-:S03]  /*1e90*/  IADD3 R9, PT, PT, -R17, RZ, RZ ;  /* 0x000000ff11097210 */ /* 0x000fc60007ffe1ff */
[----:B------:R-:W-:Y:S01]  /*1ea0*/  IMAD.HI.U32 R8, R21, R4, RZ ;  /* 0x0000000415087227 */ /* 0x000fe200078e00ff */
[----:B------:R-:W-:-:S03]  /*1eb0*/  @P3 SHF.R.U32.HI R19, RZ, R5, R20 ;  /* 0x00000005ff133219 */ /* 0x000fc60000011614 */
[----:B------:R-:W-:Y:S01]  /*1ec0*/  IMAD R9, R6, R9, R10 ;  /* 0x0000000906097224 */ /* 0x000fe200078e020a */
        /* <DEDUP_REMOVED lines=12> */
[----:B------:R-:W-:-:S05]  /*1f90*/  @!P0 SEL R5, R7, R20, !P3 ;  /* 0x0000001407058207 */ /* 0x000fca0005800000 */
[--C-:B------:R-:W-:Y:S02]  /*1fa0*/  @!P0 IMAD.IADD R8, R8, 0x1, -R5.reuse ;  /* 0x0000000108088824 */ /* 0x100fe400078e0a05 */
[----:B------:R-:W-:Y:S01]  /*1fb0*/  @!P0 IMAD R5, R4, R21, R5 ;  /* 0x0000001504058224 */ /* 0x000fe200078e0205 */
[----:B------:R-:W-:Y:S01]  /*1fc0*/  IADD3 R4, PT, PT, -R7, RZ, RZ ;  /* 0x000000ff07047210 */ /* 0x000fe20007ffe1ff */
[----:B------:R-:W-:Y:S02]  /*1fd0*/  @!P0 IMAD R17, R2, R8, R7 ;  /* 0x0000000802118224 */ /* 0x000fe400078e0207 */
[----:B------:R-:W-:Y:S02]  /*1fe0*/  @!P0 IMAD.MOV.U32 R7, RZ, RZ, R5 ;  /* 0x000000ffff078224 */ /* 0x000fe400078e0005 */
[----:B------:R-:W-:Y:S02]  /*1ff0*/  IMAD R4, R18, R4, R11 ;  /* 0x0000000412047224 */ /* 0x000fe400078e020b */
[----:B------:R-:W-:-:S02]  /*2000*/  IMAD R10, R17, R6, R9 ;  /* 0x00000006110a7224 */ /* 0x000fc400078e0209 */
[----:B------:R-:W-:Y:S02]  /*2010*/  IMAD R11, R7, R18, R4 ;  /* 0x00000012070b7224 */ /* 0x000fe400078e0204 */
.L_x_30:
[----:B------:R-:W1:Y:S02]  /*2020*/  LDCU UR4, c[0x0][0xd30] ;  /* 0x0001a600ff0477ac */ /* 0x000e640008000800 */
[----:B-1----:R-:W-:-:S09]  /*2030*/  UISETP.NE.AND UP0, UPT, UR4, 0x1, UPT ;  /* 0x000000010400788c */ /* 0x002fd2000bf05270 */
[----:B------:R-:W-:Y:S05]  /*2040*/  BRA.U UP0, `(.L_x_31) ;  /* 0x0000000100407547 */ /* 0x000fea000b800000 */
[----:B------:R-:W1:Y:S08]  /*2050*/  LDC.64 R6, c[0x0][0xd10] ;  /* 0x00034400ff067b82 */ /* 0x000e700000000a00 */
[----:B------:R-:W2:Y:S08]  /*2060*/  LDC.64 R4, c[0x0][0xd18] ;  /* 0x00034600ff047b82 */ /* 0x000eb00000000a00 */
[----:B------:R-:W3:Y:S08]  /*2070*/  LDC R8, c[0x0][0xd20] ;  /* 0x00034800ff087b82 */ /* 0x000ef00000000800 */
[----:B------:R-:W4:Y:S01]  /*2080*/  LDC R18, c[0x0][0xd0c] ;  /* 0x00034300ff127b82 */ /* 0x000f220000000800 */
[----:B-1----:R-:W-:-:S05]  /*2090*/  IMAD.HI.U32 R6, R11, R6, RZ ;  /* 0x000000060b067227 */ /* 0x002fca00078e00ff */
[----:B------:R-:W-:Y:S01]  /*20a0*/  SHF.R.U32.HI R6, RZ, R7, R6 ;  /* 0x00000007ff067219 */ /* 0x000fe20000011606 */
[----:B--2---:R-:W-:Y:S01]  /*20b0*/  IMAD.HI.U32 R5, R10, R5, RZ ;  /* 0x000000050a057227 */ /* 0x004fe200078e00ff */
[----:B------:R-:W-:-:S04]  /*20c0*/  ISETP.NE.AND P0, PT, R4, 0x1, PT ;  /* 0x000000010400780c */ /* 0x000fc80003f05270 */
[----:B---3--:R-:W-:-:S04]  /*20d0*/  SHF.R.U32.HI R5, RZ, R8, R5 ;  /* 0x00000008ff057219 */ /* 0x008fc80000011605 */
[----:B------:R-:W-:Y:S02]  /*20e0*/  SEL R5, R10, R5, !P0 ;  /* 0x000000050a057207 */ /* 0x000fe40004000000 */
[----:B----4-:R-:W-:-:S04]  /*20f0*/  ISETP.NE.AND P1, PT, R18, 0x1, PT ;  /* 0x000000011200780c */ /* 0x010fc80003f25270 */
[----:B------:R-:W-:-:S05]  /*2100*/  SEL R6, R11, R6, !P1 ;  /* 0x000000060b067207 */ /* 0x000fca0004800000 */
[----:B------:R-:W-:Y:S02]  /*2110*/  IMAD.IADD R7, R5, 0x1, -R6 ;  /* 0x0000000105077824 */ /* 0x000fe400078e0a06 */
[----:B------:R-:W-:Y:S02]  /*2120*/  IMAD.IADD R5, R6, 0x1, -R5 ;  /* 0x0000000106057824 */ /* 0x000fe400078e0a05 */
[----:B------:R-:W-:Y:S02]  /*2130*/  IMAD R11, R7, R18, R11 ;  /* 0x00000012070b7224 */ /* 0x000fe400078e020b */
[----:B------:R-:W-:-:S07]  /*2140*/  IMAD R10, R5, R4, R10 ;  /* 0x00000004050a7224 */ /* 0x000fce00078e020a */
.L_x_31:
[----:B------:R-:W-:Y:S01]  /*2150*/  VIADD R15, R15, 0x1 ;  /* 0x000000010f0f7836 */ /* 0x000fe20000000000 */
[----:B------:R-:W-:Y:S01]  /*2160*/  PLOP3.LUT P1, PT, PT, PT, PT, 0x80, 0x8 ;  /* 0x000000000008781c */ /* 0x000fe20003f2f070 */
[----:B------:R-:W-:Y:S02]  /*2170*/  IMAD.IADD R4, R11, 0x1, R92 ;  /* 0x000000010b047824 */ /* 0x000fe400078e025c */
[----:B------:R-:W-:Y:S01]  /*2180*/  IMAD.IADD R20, R10, 0x1, R81 ;  /* 0x000000010a147824 */ /* 0x000fe200078e0251 */
[C---:B------:R-:W-:Y:S02]  /*2190*/  ISETP.NE.AND P0, PT, R15.reuse, 0x2, PT ;  /* 0x000000020f00780c */ /* 0x040fe40003f05270 */
[----:B------:R-:W-:Y:S02]  /*21a0*/  R2UR UR11, R4 ;  /* 0x00000000040b72ca */ /* 0x000fe400000e0000 */
[----:B------:R-:W-:Y:S02]  /*21b0*/  SEL R5, RZ, 0x1, P0 ;  /* 0x00000001ff057807 */ /* 0x000fe40000000000 */
[----:B------:R-:W-:-:S02]  /*21c0*/  SEL R15, R15, RZ, P0 ;  /* 0x000000ff0f0f7207 */ /* 0x000fc40000000000 */
[----:B------:R-:W-:Y:S01]  /*21d0*/  LOP3.LUT R14, R14, R5, RZ, 0x3c, !PT ;  /* 0x000000050e0e7212 */ /* 0x000fe200078e3cff */
[----:B------:R-:W-:Y:S08]  /*21e0*/  @P2 BRA `(.L_x_32) ;  /* 0xfffffff400502947 */ /* 0x000ff0000383ffff */
[----:B------:R-:W-:Y:S01]  /*21f0*/  UIADD3 UR6, UPT, UPT, UR6, 0x30, URZ ;  /* 0x0000003006067890 */ /* 0x000fe2000fffe0ff */
[----:B------:R-:W-:-:S03]  /*2200*/  SHF.L.U32 R3, R16, 0x1f, RZ ;  /* 0x0000001f10037819 */ /* 0x000fc600000006ff */
[----:B------:R-:W-:-:S09]  /*2210*/  ULEA UR4, UR14, UR6, 0x3 ;  /* 0x000000060e047291 */ /* 0x000fd2000f8e18ff */
[----:B------:R-:W1:Y:S02]  /*2220*/  SYNCS.PHASECHK.TRANS64.TRYWAIT P0, [UR4], R3 ;  /* 0x00000003ff0075a7 */ /* 0x000e640008001104 */
[----:B-1----:R-:W-:Y:S05]  /*2230*/  @!P0 BRA `(.L_x_33) ;  /* 0x0000007400788947 */ /* 0x002fea0003800000 */
.L_x_132:
[----:B------:R-:W-:-:S04]  /*2240*/  UIADD3 UR5, UPT, UPT, UR14, 0x1, URZ ;  /* 0x000000010e057890 */ /* 0x000fc8000fffe0ff */
[----:B------:R-:W-:-:S04]  /*2250*/  UISETP.NE.AND UP0, UPT, UR5, 0x6, UPT ;  /* 0x000000060500788c */ /* 0x000fc8000bf05270 */
[----:B------:R-:W-:Y:S02]  /*2260*/  USEL UR7, URZ, 0x1, UP0 ;  /* 0x00000001ff077887 */ /* 0x000fe40008000000 */
[----:B------:R-:W-:-:S04]  /*2270*/  USEL UR5, UR5, URZ, UP0 ;  /* 0x000000ff05057287 */ /* 0x000fc80008000000 */
[----:B------:R-:W-:Y:S01]  /*2280*/  ULEA UR4, UR5, UR6, 0x3 ;  /* 0x0000000605047291 */ /* 0x000fe2000f8e18ff */
[----:B------:R-:W-:-:S04]  /*2290*/  LOP3.LUT R2, R16, UR7, RZ, 0x3c, !PT ;  /* 0x0000000710027c12 */ /* 0x000fc8000f8e3cff */
[----:B-1----:R-:W-:-:S04]  /*22a0*/  SHF.L.U32 R3, R2, 0x1f, RZ ;  /* 0x0000001f02037819 */ /* 0x002fc800000006ff */
[----:B------:R-:W1:Y:S02]  /*22b0*/  SYNCS.PHASECHK.TRANS64.TRYWAIT P0, [UR4], R3 ;  /* 0x00000003ff0075a7 */ /* 0x000e640008001104 */
[----:B-1----:R-:W-:Y:S05]  /*22c0*/  @!P0 BRA `(.L_x_34) ;  /* 0x00000074006c8947 */ /* 0x002fea0003800000 */
.L_x_134:
        /* <DEDUP_REMOVED lines=9> */
.L_x_136:
        /* <DEDUP_REMOVED lines=9> */
.L_x_138:
        /* <DEDUP_REMOVED lines=9> */
.L_x_140:
[----:B------:R-:W-:-:S04]  /*2480*/  UIADD3 UR5, UPT, UPT, UR5, 0x1, URZ ;  /* 0x0000000105057890 */ /* 0x000fc8000fffe0ff */
[----:B------:R-:W-:-:S04]  /*2490*/  UISETP.NE.AND UP0, UPT, UR5, 0x6, UPT ;  /* 0x000000060500788c */ /* 0x000fc8000bf05270 */
[----:B------:R-:W-:Y:S02]  /*24a0*/  USEL UR4, URZ, 0x1, UP0 ;  /* 0x00000001ff047887 */ /* 0x000fe40008000000 */
[----:B------:R-:W-:-:S04]  /*24b0*/  USEL UR5, UR5, URZ, UP0 ;  /* 0x000000ff05057287 */ /* 0x000fc80008000000 */
[----:B------:R-:W-:Y:S01]  /*24c0*/  ULEA UR5, UR5, UR6, 0x3 ;  /* 0x0000000605057291 */ /* 0x000fe2000f8e18ff */
[----:B-1----:R-:W-:-:S04]  /*24d0*/  LOP3.LUT R3, R2, UR4, RZ, 0x3c, !PT ;  /* 0x0000000402037c12 */ /* 0x002fc8000f8e3cff */
[----:B------:R-:W-:Y:S01]  /*24e0*/  SHF.L.U32 R3, R3, 0x1f, RZ ;  /* 0x0000001f03037819 */ /* 0x000fe200000006ff */
[----:B------:R-:W-:-:S07]  /*24f0*/  IMAD.U32 R0, RZ, RZ, UR5 ;  /* 0x00000005ff007e24 */ /* 0x000fce000f8e00ff */
.L_x_38:
[----:B-1----:R1:W2:Y:S02]  /*2500*/  SYNCS.PHASECHK.TRANS64.TRYWAIT P0, [R0+URZ], R3 ;  /* 0x00000003000075a7 */ /* 0x0022a400080011ff */
[----:B--2---:R-:W-:Y:S05]  /*2510*/  @!P0 NANOSLEEP.SYNCS 0x989680 ;  /* 0x009896800000895d */ /* 0x004fea0003900000 */
[----:B------:R-:W2:Y:S02]  /*2520*/  @!P0 SYNCS.PHASECHK.TRANS64 P0, [R0+URZ], R3 ;  /* 0x00000003000085a7 */ /* 0x000ea400080010ff */
[----:B--2-4-:R-:W-:Y:S05]  /*2530*/  @P0 EXIT ;  /* 0x000000000000094d */ /* 0x014fea0003800000 */
[----:B------:R-:W-:Y:S05]  /*2540*/  BRA `(.L_x_38) ;  /* 0xfffffffc00ec7947 */ /* 0x000fea000383ffff */
.L_x_22:
[----:B------:R-:W-:-:S04]  /*2550*/  UISETP.NE.AND UP1, UPT, UR37, URZ, UPT ;  /* 0x000000ff2500728c */ /* 0x000fc8000bf25270 */
[----:B------:R-:W-:-:S09]  /*2560*/  UISETP.NE.OR UP1, UPT, UR8, 0x1, UP1 ;  /* 0x000000010800788c */ /* 0x000fd20008f25670 */
[----:B------:R-:W-:Y:S05]  /*2570*/  BRA.U UP1, `(.L_x_39) ;  /* 0x0000000501487547 */ /* 0x000fea000b800000 */
[----:B------:R-:W-:Y:S01]  /*2580*/  ISETP.GE.U32.AND P2, PT, R3, 0x2, PT ;  /* 0x000000020300780c */ /* 0x000fe20003f46070 */
[----:B------:R-:W-:Y:S01]  /*2590*/  IMAD.MOV.U32 R12, RZ, RZ, 0x1 ;  /* 0x00000001ff0c7424 */ /* 0x000fe200078e00ff */
[----:B------:R-:W-:Y:S02]  /*25a0*/  CS2R R10, SRZ ;  /* 0x00000000000a7805 */ /* 0x000fe4000001ff00 */
[----:B------:R-:W-:Y:S01]  /*25b0*/  CS2R R8, SRZ ;  /* 0x0000000000087805 */ /* 0x000fe2000001ff00 */
[----:B------:R-:W-:Y:S01]  /*25c0*/  UMOV UR4, 0x400 ;  /* 0x0000040000047882 */ /* 0x000fe20000000000 */
[----:B------:R-:W-:Y:S01]  /*25d0*/  UMOV UR6, URZ ;  /* 0x000000ff00067c82 */ /* 0x000fe20008000000 */
[----:B------:R-:W-:-:S12]  /*25e0*/  ULEA UR37, UR37, UR4, 0x18 ;  /* 0x0000000425257291 */ /* 0x000fd8000f8ec0ff */
.L_x_43:
[----:B------:R-:W-:Y:S02]  /*25f0*/  LEA R0, R8, UR37, 0x3 ;  /* 0x0000002508007c11 */ /* 0x000fe4000f8e18ff */
[----:B------:R-:W-:-:S03]  /*2600*/  SHF.L.U32 R5, R9, 0x1f, RZ ;  /* 0x0000001f09057819 */ /* 0x000fc600000006ff */
[----:B------:R-:W-:Y:S01]  /*2610*/  VIADD R4, R0, 0x100 ;  /* 0x0000010000047836 */ /* 0x000fe20000000000 */
[----:B------:R-:W1:Y:S02]  /*2620*/  SYNCS.PHASECHK.TRANS64.TRYWAIT P0, [R0+URZ+0xf0], R5 ;  /* 0x0000f005000075a7 */ /* 0x000e6400080011ff */
[----:B-1----:R-:W-:Y:S05]  /*2630*/  @!P0 BRA `(.L_x_40) ;  /* 0x0000007000f08947 */ /* 0x002fea0003800000 */
.L_x_141:
[----:B------:R-:W-:Y:S01]  /*2640*/  ULEA UR5, UR6, UR37, 0x3 ;  /* 0x0000002506057291 */ /* 0x000fe2000f8e18ff */
[----:B------:R-:W-:Y:S01]  /*2650*/  PRMT R4, RZ, 0x654, R4 ;  /* 0x00000654ff047816 */ /* 0x000fe20000000004 */
[----:B-1----:R-:W-:Y:S01]  /*2660*/  @!P2 IMAD.MOV.U32 R5, RZ, RZ, 0x10 ;  /* 0x00000010ff05a424 */ /* 0x002fe200078e00ff */
[----:B------:R-:W-:Y:S01]  /*2670*/  SHF.L.U32 R7, R12, 0x1f, RZ ;  /* 0x0000001f0c077819 */ /* 0x000fe200000006ff */
[----:B------:R-:W-:Y:S01]  /*2680*/  UIADD3 UR4, UPT, UPT, UR5, 0xb0, URZ ;  /* 0x000000b005047890 */ /* 0x000fe2000fffe0ff */
[----:B------:R1:W-:Y:S05]  /*2690*/  SYNCS.ARRIVE.TRANS64.RED.A1T0 RZ, [R4+URZ], RZ ;  /* 0x000000ff04ff79a7 */ /* 0x0003ea00081004ff */
[----:B------:R-:W-:Y:S01]  /*26a0*/  IMAD.U32 R0, RZ, RZ, UR4 ;  /* 0x00000004ff007e24 */ /* 0x000fe2000f8e00ff */
[----:B------:R-:W2:Y:S04]  /*26b0*/  SYNCS.PHASECHK.TRANS64.TRYWAIT P0, [UR5+0xc0], R7 ;  /* 0x0000c007ff0075a7 */ /* 0x000ea80008001105 */
[----:B------:R-:W-:Y:S01]  /*26c0*/  PRMT R13, R3, 0x654, R0 ;  /* 0x00000654030d7816 */ /* 0x000fe20000000000 */
[----:B-12---:R-:W-:Y:S06]  /*26d0*/  @!P0 BRA `(.L_x_41) ;  /* 0x0000007000dc8947 */ /* 0x006fec0003800000 */
.L_x_143:
[----:B------:R-:W-:Y:S01]  /*26e0*/  ULEA UR4, UR6, UR37, 0x4 ;  /* 0x0000002506047291 */ /* 0x000fe2000f8e20ff */
[----:B---3--:R-:W-:Y:S01]  /*26f0*/  SEL R2, R13, R2, !P2 ;  /* 0x000000020d027207 */ /* 0x008fe20005000000 */
[----:B------:R-:W-:Y:S01]  /*2700*/  UIADD3 UR5, UPT, UPT, UR5, 0xb0, URZ ;  /* 0x000000b005057890 */ /* 0x000fe2000fffe0ff */
[----:B-1----:R-:W-:Y:S01]  /*2710*/  LEA R0, R11, UR37, 0x3 ;  /* 0x000000250b007c11 */ /* 0x002fe2000f8e18ff */
[----:B------:R-:W-:Y:S01]  /*2720*/  UIADD3 UR4, UPT, UPT, UR4, 0x120, URZ ;  /* 0x0000012004047890 */ /* 0x000fe2000fffe0ff */
[----:B------:R1:W-:Y:S01]  /*2730*/  @!P2 SYNCS.ARRIVE.TRANS64.RED RZ, [R2+URZ], R5 ;  /* 0x0000000502ffa9a7 */ /* 0x0003e200080004ff */
[----:B------:R-:W-:Y:S01]  /*2740*/  UIADD3 UR6, UPT, UPT, UR6, 0x1, URZ ;  /* 0x0000000106067890 */ /* 0x000fe2000fffe0ff */
[----:B------:R-:W-:-:S03]  /*2750*/  VIADD R8, R8, 0x1 ;  /* 0x0000000108087836 */ /* 0x000fc60000000000 */
[----:B------:R-:W-:Y:S02]  /*2760*/  UISETP.NE.AND UP0, UPT, UR6, 0x2, UPT ;  /* 0x000000020600788c */ /* 0x000fe4000bf05270 */
[----:B------:R-:W-:Y:S01]  /*2770*/  ISETP.NE.AND P0, PT, R8, 0x2, PT ;  /* 0x000000020800780c */ /* 0x000fe20003f05270 */
[----:B------:R-:W-:Y:S06]  /*2780*/  UGETNEXTWORKID.BROADCAST [UR4], [UR5] ;  /* 0x00000000040073ca */ /* 0x000fec0008000100 */
[----:B------:R-:W-:Y:S02]  /*2790*/  USEL UR4, URZ, 0x1, UP0 ;  /* 0x00000001ff047887 */ /* 0x000fe40008000000 */
[----:B------:R-:W-:-:S04]  /*27a0*/  USEL UR6, UR6, URZ, UP0 ;  /* 0x000000ff06067287 */ /* 0x000fc80008000000 */
[----:B------:R-:W-:Y:S02]  /*27b0*/  LOP3.LUT R12, R12, UR4, RZ, 0x3c, !PT ;  /* 0x000000040c0c7c12 */ /* 0x000fe4000f8e3cff */
[----:B-1----:R-:W-:-:S04]  /*27c0*/  SHF.L.U32 R5, R10, 0x1f, RZ ;  /* 0x0000001f0a057819 */ /* 0x002fc800000006ff */
[----:B------:R-:W1:Y:S02]  /*27d0*/  SYNCS.PHASECHK.TRANS64.TRYWAIT P1, [R0+URZ+0xb0], R5 ;  /* 0x0000b005000075a7 */ /* 0x000e6400080211ff */
[----:B-1----:R-:W-:Y:S05]  /*27e0*/  @!P1 BRA `(.L_x_42) ;  /* 0x0000007000b09947 */ /* 0x002fea0003800000 */
.L_x_144:
[C---:B------:R-:W-:Y:S01]  /*27f0*/  LEA R4, R11.reuse, UR37, 0x4 ;  /* 0x000000250b047c11 */ /* 0x040fe2000f8e20ff */
[----:B-1----:R-:W-:Y:S01]  /*2800*/  VIADD R0, R0, 0xc0 ;  /* 0x000000c000007836 */ /* 0x002fe20000000000 */
[----:B------:R-:W-:Y:S01]  /*2810*/  SEL R8, R8, RZ, P0 ;  /* 0x000000ff08087207 */ /* 0x000fe20000000000 */
[----:B------:R-:W-:-:S03]  /*2820*/  VIADD R11, R11, 0x1 ;  /* 0x000000010b0b7836 */ /* 0x000fc60000000000 */
[----:B------:R-:W1:Y:S01]  /*2830*/  LDS.128 R4, [R4+0x120] ;  /* 0x0001200004047984 */ /* 0x000e620000000c00 */
[----:B------:R-:W-:Y:S02]  /*2840*/  PRMT R0, RZ, 0x654, R0 ;  /* 0x00000654ff007816 */ /* 0x000fe40000000000 */
[C---:B------:R-:W-:Y:S01]  /*2850*/  ISETP.NE.AND P1, PT, R11.reuse, 0x2, PT ;  /* 0x000000020b00780c */ /* 0x040fe20003f25270 */
[----:B------:R-:W-:Y:S01]  /*2860*/  @!PT LDS RZ, [RZ] ;  /* 0x00000000fffff984 */ /* 0x000fe20000000800 */
[----:B------:R-:W-:Y:S01]  /*2870*/  @!PT LDS RZ, [RZ] ;  /* 0x00000000fffff984 */ /* 0x000fe20000000800 */
[----:B------:R-:W-:Y:S01]  /*2880*/  @!PT LDS RZ, [RZ] ;  /* 0x00000000fffff984 */ /* 0x000fe20000000800 */
[----:B------:R-:W-:Y:S01]  /*2890*/  @!PT LDS RZ, [RZ] ;  /* 0x00000000fffff984 */ /* 0x000fe20000000800 */
[----:B------:R2:W-:Y:S06]  /*28a0*/  MEMBAR.ALL.CTA ;  /* 0x0000000000007992 */ /* 0x0005ec0000008000 */
[----:B--2---:R-:W2:Y:S01]  /*28b0*/  FENCE.VIEW.ASYNC.S ;  /* 0x00000000000073c6 */ /* 0x004ea20000000000 */
[----:B------:R-:W-:Y:S01]  /*28c0*/  SEL R11, R11, RZ, P1 ;  /* 0x000000ff0b0b7207 */ /* 0x000fe20000800000 */
[----:B--2---:R2:W-:Y:S01]  /*28d0*/  SYNCS.ARRIVE.TRANS64.RED.A1T0 RZ, [R0+URZ], RZ ;  /* 0x000000ff00ff79a7 */ /* 0x0045e200081004ff */
[----:B-1----:R-:W-:-:S02]  /*28e0*/  LOP3.LUT P3, RZ, R6, 0x1, RZ, 0xc0, !PT ;  /* 0x0000000106ff7812 */ /* 0x002fc4000786c0ff */
[----:B------:R-:W-:-:S04]  /*28f0*/  SEL R5, RZ, 0x1, P1 ;  /* 0x00000001ff057807 */ /* 0x000fc80000800000 */
[----:B------:R-:W-:Y:S02]  /*2900*/  LOP3.LUT R10, R10, R5, RZ, 0x3c, !PT ;  /* 0x000000050a0a7212 */ /* 0x000fe400078e3cff */
[----:B--2---:R-:W-:-:S04]  /*2910*/  SEL R0, RZ, 0x1, P0 ;  /* 0x00000001ff007807 */ /* 0x004fc80000000000 */
[----:B------:R-:W-:Y:S01]  /*2920*/  LOP3.LUT R9, R9, R0, RZ, 0x3c, !PT ;  /* 0x0000000009097212 */ /* 0x000fe200078e3cff */
[----:B------:R-:W-:Y:S06]  /*2930*/  @P3 BRA `(.L_x_43) ;  /* 0xfffffffc002c3947 */ /* 0x000fec000383ffff */
[----:B------:R-:W-:Y:S01]  /*2940*/  ULEA UR5, UR6, UR37, 0x3 ;  /* 0x0000002506057291 */ /* 0x000fe2000f8e18ff */
[----:B------:R-:W-:-:S08]  /*2950*/  SHF.L.U32 R3, R12, 0x1f, RZ ;  /* 0x0000001f0c037819 */ /* 0x000fd000000006ff */
[----:B------:R-:W1:Y:S02]  /*2960*/  SYNCS.PHASECHK.TRANS64 P0, [UR5+0xc0], R3 ;  /* 0x0000c003ff0075a7 */ /* 0x000e640008001005 */
[----:B-1----:R-:W-:Y:S05]  /*2970*/  @P0 BRA `(.L_x_44) ;  /* 0x0000000000080947 */ /* 0x002fea0003800000 */
[----:B------:R-:W1:Y:S02]  /*2980*/  SYNCS.PHASECHK.TRANS64.TRYWAIT P0, [UR5+0xc0], R3 ;  /* 0x0000c003ff0075a7 */ /* 0x000e640008001105 */
[----:B-1----:R-:W-:Y:S05]  /*2990*/  @!P0 BRA `(.L_x_45) ;  /* 0x0000007000588947 */ /* 0x002fea0003800000 */
.L_x_44:
[----:B------:R-:W-:-:S04]  /*29a0*/  UIADD3 UR4, UPT, UPT, UR6, 0x1, URZ ;  /* 0x0000000106047890 */ /* 0x000fc8000fffe0ff */
[----:B------:R-:W-:-:S04]  /*29b0*/  UISETP.NE.AND UP0, UPT, UR4, 0x2, UPT ;  /* 0x000000020400788c */ /* 0x000fc8000bf05270 */
[----:B------:R-:W-:Y:S02]  /*29c0*/  USEL UR7, URZ, 0x1, UP0 ;  /* 0x00000001ff077887 */ /* 0x000fe40008000000 */
[----:B------:R-:W-:-:S04]  /*29d0*/  USEL UR4, UR4, URZ, UP0 ;  /* 0x000000ff04047287 */ /* 0x000fc80008000000 */
[----:B------:R-:W-:Y:S01]  /*29e0*/  ULEA UR4, UR4, UR37, 0x3 ;  /* 0x0000002504047291 */ /* 0x000fe2000f8e18ff */
[----:B-1----:R-:W-:-:S04]  /*29f0*/  LOP3.LUT R3, R12, UR7, RZ, 0x3c, !PT ;  /* 0x000000070c037c12 */ /* 0x002fc8000f8e3cff */
[----:B------:R-:W-:-:S04]  /*2a00*/  SHF.L.U32 R0, R3, 0x1f, RZ ;  /* 0x0000001f03007819 */ /* 0x000fc800000006ff */
[----:B------:R-:W1:Y:S02]  /*2a10*/  SYNCS.PHASECHK.TRANS64 P0, [UR4+0xc0], R0 ;  /* 0x0000c000ff0075a7 */ /* 0x000e640008001004 */
[----:B-1----:R-:W-:Y:S05]  /*2a20*/  @P0 EXIT ;  /* 0x000000000000094d */ /* 0x002fea0003800000 */
[----:B------:R-:W-:Y:S02]  /*2a30*/  SHF.L.U32 R3, R3, 0x1f, RZ ;  /* 0x0000001f03037819 */ /* 0x000fe400000006ff */
[----:B------:R-:W-:-:S07]  /*2a40*/  MOV R0, UR4 ;  /* 0x0000000400007c02 */ /* 0x000fce0008000f00 */
.L_x_46:
[----:B-1----:R1:W2:Y:S02]  /*2a50*/  SYNCS.PHASECHK.TRANS64.TRYWAIT P0, [R0+URZ+0xc0], R3 ;  /* 0x0000c003000075a7 */ /* 0x0022a400080011ff */
[----:B--2---:R-:W-:Y:S05]  /*2a60*/  @!P0 NANOSLEEP.SYNCS 0x989680 ;  /* 0x009896800000895d */ /* 0x004fea0003900000 */
[----:B------:R-:W2:Y:S02]  /*2a70*/  @!P0 SYNCS.PHASECHK.TRANS64 P0, [R0+URZ+0xc0], R3 ;  /* 0x0000c003000085a7 */ /* 0x000ea400080010ff */
[----:B--2---:R-:W-:Y:S05]  /*2a80*/  @P0 EXIT ;  /* 0x000000000000094d */ /* 0x004fea0003800000 */
[----:B------:R-:W-:Y:S05]  /*2a90*/  BRA `(.L_x_46) ;  /* 0xfffffffc00ec7947 */ /* 0x000fea000383ffff */
.L_x_39:
[----:B------:R-:W-:Y:S05]  /*2aa0*/  BRA.U UP4, `(.L_x_47) ;  /* 0x0000000d04487547 */ /* 0x000fea000b800000 */
[----:B------:R-:W-:Y:S01]  /*2ab0*/  UMOV UR4, 0x40 ;  /* 0x0000004000047882 */ /* 0x000fe20000000000 */
[----:B------:R-:W-:Y:S01]  /*2ac0*/  NOP ;  /* 0x0000000000007918 */ /* 0x000fe20000000000 */
[----:B------:R-:W-:Y:S01]  /*2ad0*/  ULEA UR4, UR37, UR4, 0x18 ;  /* 0x0000000425047291 */ /* 0x000fe2000f8ec0ff */
[----:B------:R-:W-:Y:S02]  /*2ae0*/  UMOV UR5, 0x400 ;  /* 0x0000040000057882 */ /* 0x000fe40000000000 */
[----:B------:R-:W-:-:S06]  /*2af0*/  ULEA UR37, UR37, UR5, 0x18 ;  /* 0x0000000525257291 */ /* 0x000fcc000f8ec0ff */
[----:B---3--:R-:W1:Y:S02]  /*2b00*/  LDS.U8 R2, [UR4+0x1c] ;  /* 0x00001c04ff027984 */ /* 0x008e640008000000 */
[----:B-1----:R-:W-:-:S13]  /*2b10*/  ISETP.NE.AND P0, PT, R2, RZ, PT ;  /* 0x000000ff0200720c */ /* 0x002fda0003f05270 */
[----:B------:R-:W-:Y:S05]  /*2b20*/  @P0 BRA `(.L_x_48) ;  /* 0x0000000000580947 */ /* 0x000fea0003800000 */
[----:B------:R-:W-:-:S13]  /*2b30*/  ELECT P0, URZ, PT ;  /* 0x0000000000ff782f */ /* 0x000fda0003800000 */
[----:B------:R-:W-:Y:S05]  /*2b40*/  @!P0 BRA `(.L_x_49) ;  /* 0x0000000000608947 */ /* 0x000fea0003800000 */
[----:B------:R-:W-:Y:S01]  /*2b50*/  UMOV UR5, 0x10 ;  /* 0x0000001000057882 */ /* 0x000fe20000000000 */
[----:B------:R-:W-:Y:S01]  /*2b60*/  HFMA2 R2, -RZ, RZ, 0, 5.9604644775390625e-08 ;  /* 0x00000001ff027431 */ /* 0x000fe200000001ff */
[----:B------:R-:W-:-:S03]  /*2b70*/  MOV R3, 0xffff ;  /* 0x0000ffff00037802 */ /* 0x000fc60000000f00 */
[----:B------:R-:W-:Y:S04]  /*2b80*/  DEPBAR.LE SB1, 0x36 ;  /* 0x00009d800000791a */ /* 0x000fe80000000000 */
[----:B------:R-:W1:Y:S02]  /*2b90*/  UTCATOMSWS.FIND_AND_SET.ALIGN UP0, UR5, UR5 ;  /* 0x00000005000575e3 */ /* 0x000e640008000800 */
[----:B-1----:R-:W-:Y:S01]  /*2ba0*/  MOV R4, UR5 ;  /* 0x0000000500047c02 */ /* 0x002fe20008000f00 */
[----:B------:R-:W-:Y:S06]  /*2bb0*/  BRA.U UP0, `(.L_x_50) ;  /* 0x0000000100187547 */ /* 0x000fec000b800000 */
.L_x_51:
[----:B------:R-:W-:Y:S05]  /*2bc0*/  NANOSLEEP 0x64 ;  /* 0x000000640000795d */ /* 0x000fea0003800000 */
[----:B------:R-:W-:-:S05]  /*2bd0*/  UMOV UR5, 0x10 ;  /* 0x0000001000057882 */ /* 0x000fca0000000000 */
[----:B------:R-:W-:Y:S04]  /*2be0*/  DEPBAR.LE SB1, 0x36 ;  /* 0x00009d800000791a */ /* 0x000fe80000000000 */
[----:B------:R-:W1:Y:S02]  /*2bf0*/  UTCATOMSWS.FIND_AND_SET.ALIGN UP0, UR5, UR5 ;  /* 0x00000005000575e3 */ /* 0x000e640008000800 */
[----:B-1----:R-:W-:Y:S01]  /*2c00*/  MOV R4, UR5 ;  /* 0x0000000500047c02 */ /* 0x002fe20008000f00 */
[----:B------:R-:W-:Y:S05]  /*2c10*/  BRA.U !UP0, `(.L_x_51) ;  /* 0xfffffffd08e87547 */ /* 0x000fea000b83ffff */
.L_x_50:
[-C--:B------:R-:W-:Y:S02]  /*2c20*/  SHF.L.U32 R3, R3, R4.reuse, RZ ;  /* 0x0000000403037219 */ /* 0x080fe400000006ff */
[----:B------:R-:W-:Y:S01]  /*2c30*/  SHF.L.U32 R2, R2, R4, RZ ;  /* 0x0000000402027219 */ /* 0x000fe200000006ff */
[----:B------:R-:W-:Y:S02]  /*2c40*/  IMAD.SHL.U32 R4, R4, 0x20, RZ ;  /* 0x0000002004047824 */ /* 0x000fe400078e00ff */
[----:B------:R1:W-:Y:S04]  /*2c50*/  ATOMS.OR RZ, [UR4+0x14], R3 ;  /* 0x00001403ffff798c */ /* 0x0003e8000b000004 */
[----:B------:R1:W-:Y:S04]  /*2c60*/  ATOMS.OR RZ, [UR4+0x18], R2 ;  /* 0x00001802ffff798c */ /* 0x0003e8000b000004 */
[----:B------:R1:W-:Y:S01]  /*2c70*/  STS [UR37+0x140], R4 ;  /* 0x00014004ff007988 */ /* 0x0003e20008000825 */
[----:B------:R-:W-:Y:S05]  /*2c80*/  BRA `(.L_x_49) ;  /* 0x0000000000107947 */ /* 0x000fea0003800000 */
.L_x_48:
[----:B------:R-:W-:-:S05]  /*2c90*/  MOV R2, 0xffffffff ;  /* 0xffffffff00027802 */ /* 0x000fca0000000f00 */
[----:B------:R1:W-:Y:S02]  /*2ca0*/  STS [UR37+0x140], R2 ;  /* 0x00014002ff007988 */ /* 0x0003e40008000825 */
[----:B-1----:R-:W-:Y:S02]  /*2cb0*/  MOV R2, 0x2cd0 ;  /* 0x00002cd000027802 */ /* 0x002fe40000000f00 */
[----:B-----5:R-:W-:Y:S05]  /*2cc0*/  CALL.REL.NOINC `($__internal_1_$__cuda_sm10x_tcgen05_guardrail_trap_phase_invalid_during_alloc) ;  /* 0x0000007400747944 */ /* 0x020fea0003c00000 */
.L_x_49:
[----:B------:R-:W-:Y:S05]  /*2cd0*/  WARPSYNC.ALL ;  /* 0x0000000000007948 */ /* 0x000fea0003800000 */
[----:B------:R-:W2:Y:S01]  /*2ce0*/  S2UR UR4, SR_CgaCtaId ;  /* 0x00000000000479c3 */ /* 0x000ea20000008800 */
[----:B------:R-:W-:Y:S01]  /*2cf0*/  UMOV UR5, 0x400 ;  /* 0x0000040000057882 */ /* 0x000fe20000000000 */
[----:B------:R-:W-:-:S06]  /*2d00*/  NOP ;  /* 0x0000000000007918 */ /* 0x000fcc0000000000 */
[----:B------:R-:W-:Y:S06]  /*2d10*/  BAR.ARV 0x6, 0xa0 ;  /* 0x0182800000007b1d */ /* 0x000fec0000002000 */
[----:B------:R-:W-:Y:S01]  /*2d20*/  LOP3.LUT R0, R0, 0xffff, RZ, 0xc0, !PT ;  /* 0x0000ffff00007812 */ /* 0x000fe200078ec0ff */
[----:B------:R-:W-:Y:S01]  /*2d30*/  UISETP.LT.AND UP0, UPT, UR23, 0x1, UPT ;  /* 0x000000011700788c */ /* 0x000fe2000bf01270 */
[----:B------:R-:W-:Y:S01]  /*2d40*/  IMAD.MOV.U32 R11, RZ, RZ, 0x1 ;  /* 0x00000001ff0b7424 */ /* 0x000fe200078e00ff */
[----:B------:R-:W-:Y:S02]  /*2d50*/  CS2R R8, SRZ ;  /* 0x0000000000087805 */ /* 0x000fe4000001ff00 */
[----:B------:R-:W-:Y:S01]  /*2d60*/  R2UR UR8, R0 ;  /* 0x00000000000872ca */ /* 0x000fe200000e0000 */
[----:B------:R-:W-:Y:S01]  /*2d70*/  USEL UR9, UR23, 0x1, !UP0 ;  /* 0x0000000117097887 */ /* 0x000fe2000c000000 */
[----:B------:R-:W-:Y:S01]  /*2d80*/  IMAD.MOV.U32 R10, RZ, RZ, RZ ;  /* 0x000000ffff0a7224 */ /* 0x000fe200078e00ff */
[----:B------:R-:W-:Y:S01]  /*2d90*/  UMOV UR18, URZ ;  /* 0x000000ff00127c82 */ /* 0x000fe20008000000 */
[----:B------:R-:W-:Y:S01]  /*2da0*/  UMOV UR17, URZ ;  /* 0x000000ff00117c82 */ /* 0x000fe20008000000 */
[----:B------:R-:W-:-:S02]  /*2db0*/  UIADD3 UR9, UPT, UPT, -UR9, URZ, URZ ;  /* 0x000000ff09097290 */ /* 0x000fc4000fffe1ff */
[----:B--2---:R-:W-:Y:S01]  /*2dc0*/  ULEA UR4, UR4, UR5, 0x18 ;  /* 0x0000000504047291 */ /* 0x004fe2000f8ec0ff */
[----:B------:R-:W2:Y:S03]  /*2dd0*/  LDCU UR5, c[0x0][0x38c] ;  /* 0x00007180ff0577ac */ /* 0x000ea60008000800 */
[----:B------:R-:W-:Y:S02]  /*2de0*/  UIADD3 UR10, UPT, UPT, UR4, 0x10400, URZ ;  /* 0x00010400040a7890 */ /* 0x000fe4000fffe0ff */
[----:B------:R-:W-:-:S03]  /*2df0*/  UIADD3 UR11, UPT, UPT, UR4, 0x1c400, URZ ;  /* 0x0001c400040b7890 */ /* 0x000fc6000fffe0ff */
[----:B-1----:R-:W1:Y:S01]  /*2e00*/  LDS R2, [UR4+0x140] ;  /* 0x00014004ff027984 */ /* 0x002e620008000800 */
[----:B------:R-:W-:Y:S02]  /*2e10*/  UIADD3 UR12, UPT, UPT, UR4, 0x34400, URZ ;  /* 0x00034400040c7890 */ /* 0x000fe4000fffe0ff */
[----:B------:R-:W-:Y:S02]  /*2e20*/  USHF.R.U32.HI UR10, URZ, 0x4, UR10 ;  /* 0x00000004ff0a7899 */ /* 0x000fe4000801160a */
[----:B------:R-:W-:Y:S02]  /*2e30*/  USHF.R.U32.HI UR11, URZ, 0x4, UR11 ;  /* 0x00000004ff0b7899 */ /* 0x000fe4000801160b */
[----:B------:R-:W-:Y:S02]  /*2e40*/  USHF.R.U32.HI UR12, URZ, 0x4, UR12 ;  /* 0x00000004ff0c7899 */ /* 0x000fe4000801160c */
[----:B------:R-:W-:Y:S02]  /*2e50*/  ULOP3.LUT UR10, UR10, 0x3fff, URZ, 0xc0, !UPT ;  /* 0x00003fff0a0a7892 */ /* 0x000fe4000f8ec0ff */
[----:B------:R-:W-:-:S02]  /*2e60*/  ULOP3.LUT UR11, UR11, 0x3fff, URZ, 0xc0, !UPT ;  /* 0x00003fff0b0b7892 */ /* 0x000fc4000f8ec0ff */
[----:B------:R-:W-:Y:S02]  /*2e70*/  ULOP3.LUT UR12, UR12, 0x3fff, URZ, 0xc0, !UPT ;  /* 0x00003fff0c0c7892 */ /* 0x000fe4000f8ec0ff */
[----:B------:R-:W-:Y:S02]  /*2e80*/  ULOP3.LUT UR10, UR10, 0x10000, URZ, 0xfc, !UPT ;  /* 0x000100000a0a7892 */ /* 0x000fe4000f8efcff */
[----:B------:R-:W-:Y:S02]  /*2e90*/  ULOP3.LUT UR11, UR11, 0x10000, URZ, 0xfc, !UPT ;  /* 0x000100000b0b7892 */ /* 0x000fe4000f8efcff */
[----:B------:R-:W-:Y:S02]  /*2ea0*/  ULOP3.LUT UR12, UR12, 0x10000, URZ, 0xfc, !UPT ;  /* 0x000100000c0c7892 */ /* 0x000fe4000f8efcff */
[----:B--2---:R-:W-:Y:S01]  /*2eb0*/  UISETP.GE.AND UP0, UPT, UR5, 0x1, UPT ;  /* 0x000000010500788c */ /* 0x004fe2000bf06270 */
[----:B------:R-:W-:Y:S01]  /*2ec0*/  UMOV UR25, 0x8200014 ;  /* 0x0820001400197882 */ /* 0x000fe20000000000 */
[----:B------:R-:W-:Y:S01]  /*2ed0*/  UMOV UR21, 0x8200014 ;  /* 0x0820001400157882 */ /* 0x000fe20000000000 */
[----:B-1----:R-:W-:-:S13]  /*2ee0*/  R2UR UR19, R2 ;  /* 0x00000000021372ca */ /* 0x002fda00000e0000 */
[----:B------:R-:W-:Y:S02]  /*2ef0*/  UIADD3 UR24, UPT, UPT, UR19, 0x100, URZ ;  /* 0x0000010013187890 */ /* 0x000fe4000fffe0ff */
[----:B------:R-:W-:-:S12]  /*2f00*/  UIADD3 UR20, UPT, UPT, UR19, 0x102, URZ ;  /* 0x0000010213147890 */ /* 0x000fd8000fffe0ff */
.L_x_58:
[----:B------:R-:W-:Y:S02]  /*2f10*/  LEA R0, R10, UR4, 0x3 ;  /* 0x000000040a007c11 */ /* 0x000fe4000f8e18ff */
[----:B------:R-:W-:Y:S02]  /*2f20*/  SHF.L.U32 R5, R9, 0x1f, RZ ;  /* 0x0000001f09057819 */ /* 0x000fe400000006ff */
[----:B------:R-:W-:Y:S01]  /*2f30*/  PLOP3.LUT P0, PT, PT, PT, UP0, 0x80, 0x8 ;  /* 0x000000000008781c */ /* 0x000fe20003f0f008 */
[----:B------:R-:W-:Y:S01]  /*2f40*/  VIADD R3, R0, 0xc0 ;  /* 0x000000c000037836 */ /* 0x000fe20000000000 */
[----:B-1----:R-:W1:Y:S02]  /*2f50*/  SYNCS.PHASECHK.TRANS64.TRYWAIT P1, [R0+URZ+0xb0], R5 ;  /* 0x0000b005000075a7 */ /* 0x002e6400080211ff */
[----:B-1-3--:R-:W-:Y:S09]  /*2f60*/  @!P1 BRA `(.L_x_52) ;  /* 0x0000006800fc9947 */ /* 0x00aff20003800000 */
.L_x_146:
[----:B------:R-:W-:Y:S01]  /*2f70*/  LEA R4, R10, UR4, 0x4 ;  /* 0x000000040a047c11 */ /* 0x000fe2000f8e20ff */
[----:B------:R-:W-:Y:S01]  /*2f80*/  @UP0 ULEA UR5, UR17, UR4, 0x3 ;  /* 0x0000000411050291 */ /* 0x000fe2000f8e18ff */
[----:B------:R-:W-:Y:S01]  /*2f90*/  PLOP3.LUT P2, PT, PT, PT, PT, 0x80, 0x8 ;  /* 0x000000000008781c */ /* 0x000fe20003f4f070 */
[----:B------:R-:W-:Y:S01]  /*2fa0*/  ULEA UR6, UR18, UR4, 0x3 ;  /* 0x0000000412067291 */ /* 0x000fe2000f8e18ff */
[----:B------:R-:W-:Y:S01]  /*2fb0*/  PRMT R3, RZ, 0x654, R3 ;  /* 0x00000654ff037816 */ /* 0x000fe20000000003 */
[----:B------:R-:W-:Y:S01]  /*2fc0*/  ULEA UR7, UR18, UR19, 0x7 ;  /* 0x0000001312077291 */ /* 0x000fe2000f8e38ff */
[----:B-1----:R-:W1:Y:S01]  /*2fd0*/  LDS.128 R4, [R4+0x120] ;  /* 0x0001200004047984 */ /* 0x002e620000000c00 */
[----:B------:R-:W-:Y:S02]  /*2fe0*/  @P0 SHF.L.U32 R2, R8, 0x1f, RZ ;  /* 0x0000001f08020819 */ /* 0x000fe400000006ff */
[----:B------:R-:W-:Y:S01]  /*2ff0*/  SHF.L.U32 R0, R11, 0x1f, RZ ;  /* 0x0000001f0b007819 */ /* 0x000fe200000006ff */
[----:B------:R-:W-:Y:S01]  /*3000*/  @!PT LDS RZ, [RZ] ;  /* 0x00000000fffff984 */ /* 0x000fe20000000800 */
[----:B------:R-:W-:Y:S01]  /*3010*/  @!PT LDS RZ, [RZ] ;  /* 0x00000000fffff984 */ /* 0x000fe20000000800 */
[----:B------:R-:W-:Y:S01]  /*3020*/  @!PT LDS RZ, [RZ] ;  /* 0x00000000fffff984 */ /* 0x000fe20000000800 */
[----:B------:R-:W-:Y:S01]  /*3030*/  @!PT LDS RZ, [RZ] ;  /* 0x00000000fffff984 */ /* 0x000fe20000000800 */
[----:B------:R2:W-:Y:S06]  /*3040*/  MEMBAR.ALL.CTA ;  /* 0x0000000000007992 */ /* 0x0005ec0000008000 */
[----:B--2---:R-:W2:Y:S02]  /*3050*/  FENCE.VIEW.ASYNC.S ;  /* 0x00000000000073c6 */ /* 0x004ea40000000000 */
[----:B--2---:R2:W-:Y:S01]  /*3060*/  SYNCS.ARRIVE.TRANS64.RED.A1T0 RZ, [R3+URZ], RZ ;  /* 0x000000ff03ff79a7 */ /* 0x0045e200081004ff */
[----:B------:R2:W3:Y:S01]  /*3070*/  @P0 SYNCS.PHASECHK.TRANS64.TRYWAIT P2, [UR5], R2 ;  /* 0x00000002ff0005a7 */ /* 0x0004e20008041105 */
[----:B-1----:R-:W-:Y:S01]  /*3080*/  LOP3.LUT P1, RZ, R6, 0x1, RZ, 0xc0, !PT ;  /* 0x0000000106ff7812 */ /* 0x002fe2000782c0ff */
[----:B------:R-:W1:Y:S02]  /*3090*/  SYNCS.PHASECHK.TRANS64.TRYWAIT P0, [UR6+0xe0], R0 ;  /* 0x0000e000ff0075a7 */ /* 0x000e640008001106 */
[----:B-123--:R-:W-:Y:S10]  /*30a0*/  @!P0 BRA `(.L_x_53) ;  /* 0x0000006800c08947 */ /* 0x00eff40003800000 */
.L_x_148:
[----:B------:R-:W-:Y:S01]  /*30b0*/  IADD3 R10, PT, PT, R10, 0x1, RZ ;  /* 0x000000010a0a7810 */ /* 0x000fe20007ffe0ff */
[----:B------:R-:W-:Y:S06]  /*30c0*/  BRA.U !UP0, `(.L_x_54) ;  /* 0x0000000108a87547 */ /* 0x000fec000b800000 */
[----:B------:R-:W-:Y:S01]  /*30d0*/  UMOV UR16, URZ ;  /* 0x000000ff00107c82 */ /* 0x000fe20008000000 */
[----:B------:R-:W-:Y:S01]  /*30e0*/  UMOV UR15, UR9 ;  /* 0x00000009000f7c82 */ /* 0x000fe20008000000 */
[----:B------:R-:W-:Y:S01]  /*30f0*/  UMOV UR14, UR23 ;  /* 0x00000017000e7c82 */ /* 0x000fe20008000000 */
[----:B------:R-:W-:-:S05]  /*3100*/  UMOV UR13, UR17 ;  /* 0x00000011000d7c82 */ /* 0x000fca0008000000 */
.L_x_57:
[----:B------:R-:W-:Y:S02]  /*3110*/  UIADD3 UR15, UPT, UPT, UR15, 0x1, URZ ;  /* 0x000000010f0f7890 */ /* 0x000fe4000fffe0ff */
[----:B--2---:R-:W-:Y:S02]  /*3120*/  ULEA UR5, UR13, UR4, 0x3 ;  /* 0x000000040d057291 */ /* 0x004fe4000f8e18ff */
[----:B------:R-:W-:Y:S01]  /*3130*/  UISETP.NE.AND UP1, UPT, UR15, URZ, UPT ;  /* 0x000000ff0f00728c */ /* 0x000fe2000bf25270 */
[----:B---3--:R-:W-:Y:S10]  /*3140*/  @P2 BRA `(.L_x_55) ;  /* 0x00000000000c2947 */ /* 0x008ff40003800000 */
[----:B-1----:R-:W-:Y:S04]  /*3150*/  SHF.L.U32 R3, R8, 0x1f, RZ ;  /* 0x0000001f08037819 */ /* 0x002fe800000006ff */
[----:B------:R-:W1:Y:S02]  /*3160*/  SYNCS.PHASECHK.TRANS64.TRYWAIT P0, [UR5], R3 ;  /* 0x00000003ff0075a7 */ /* 0x000e640008001105 */
[----:B-1----:R-:W-:Y:S05]  /*3170*/  @!P0 BRA `(.L_x_56) ;  /* 0x0000006800a48947 */ /* 0x002fea0003800000 */
.L_x_55:
[----:B------:R-:W-:Y:S01]  /*3180*/  UISETP.NE.AND UP2, UPT, UR14, 0x1, UPT ;  /* 0x000000010e00788c */ /* 0x000fe2000bf45270 */
[----:B------:R-:W-:Y:S01]  /*3190*/  PLOP3.LUT P2, PT, PT, PT, PT, 0x80, 0x8 ;  /* 0x000000000008781c */ /* 0x000fe20003f4f070 */
[----:B------:R-:W-:Y:S02]  /*31a0*/  UIADD3 UR17, UPT, UPT, UR13, 0x1, URZ ;  /* 0x000000010d117890 */ /* 0x000fe4000fffe0ff */
[----:B------:R-:W-:Y:S02]  /*31b0*/  ULEA UR28, UR13, UR11, 0xa ;  /* 0x0000000b0d1c7291 */ /* 0x000fe4000f8e50ff */
[----:B------:R-:W-:Y:S01]  /*31c0*/  UISETP.NE.AND UP3, UPT, UR17, 0x6, UPT ;  /* 0x000000061100788c */ /* 0x000fe2000bf65270 */
[----:B------:R-:W-:Y:S01]  /*31d0*/  PLOP3.LUT P0, PT, PT, PT, UP2, 0x80, 0x8 ;  /* 0x000000000008781c */ /* 0x000fe20003f0f028 */
[----:B------:R-:W-:Y:S02]  /*31e0*/  ULEA UR30, UR13, UR12, 0x7 ;  /* 0x0000000c0d1e7291 */ /* 0x000fe4000f8e38ff */
[----:B------:R-:W-:Y:S02]  /*31f0*/  USEL UR26, URZ, 0x1, UP3 ;  /* 0x00000001ff1a7887 */ /* 0x000fe40009800000 */
[----:B------:R-:W-:Y:S02]  /*3200*/  USEL UR17, UR17, URZ, UP3 ;  /* 0x000000ff11117287 */ /* 0x000fe40009800000 */
[----:B------:R-:W-:Y:S02]  /*3210*/  UIADD3 UR34, UPT, UPT, UR28, 0x4, URZ ;  /* 0x000000041c227890 */ /* 0x000fe4000fffe0ff */
[----:B------:R-:W-:Y:S01]  /*3220*/  @UP2 ULEA UR22, UR17, UR4, 0x3 ;  /* 0x0000000411162291 */ /* 0x000fe2000f8e18ff */
[----:B------:R-:W-:Y:S01]  /*3230*/  LOP3.LUT R8, R8, UR26, RZ, 0x3c, !PT ;  /* 0x0000001a08087c12 */ /* 0x000fe2000f8e3cff */
[----:B------:R-:W-:Y:S02]  /*3240*/  ULEA UR26, UR13, UR10, 0x9 ;  /* 0x0000000a0d1a7291 */ /* 0x000fe4000f8e48ff */
[----:B------:R-:W-:Y:S01]  /*3250*/  UISETP.NE.U32.AND UP2, UPT, UR16, URZ, UPT ;  /* 0x000000ff1000728c */ /* 0x000fe2000bf45070 */
[----:B-1----:R-:W-:Y:S01]  /*3260*/  @P0 SHF.L.U32 R0, R8, 0x1f, RZ ;  /* 0x0000001f08000819 */ /* 0x002fe200000006ff */
[----:B------:R-:W-:Y:S02]  /*3270*/  UIADD3 UR32, UPT, UPT, UR26, 0x2, URZ ;  /* 0x000000021a207890 */ /* 0x000fe4000fffe0ff */
[----:B------:R-:W-:Y:S01]  /*3280*/  UIADD3 UR5, UPT, UPT, UR5, 0x30, URZ ;  /* 0x0000003005057890 */ /* 0x000fe2000fffe0ff */
[----:B------:R2:W3:Y:S01]  /*3290*/  @P0 SYNCS.PHASECHK.TRANS64.TRYWAIT P2, [UR22], R0 ;  /* 0x00000000ff0005a7 */ /* 0x0004e20008041116 */
[----:B------:R-:W-:Y:S01]  /*32a0*/  UIADD3 UR14, UPT, UPT, UR14, -0x1, URZ ;  /* 0xffffffff0e0e7890 */ /* 0x000fe2000fffe0ff */
[----:B------:R-:W-:Y:S01]  /*32b0*/  UMOV UR31, 0x4008 ;  /* 0x00004008001f7882 */ /* 0x000fe20000000000 */
[----:B------:R-:W-:Y:S01]  /*32c0*/  UMOV UR29, 0x40004040 ;  /* 0x40004040001d7882 */ /* 0x000fe20000000000 */
[----:B------:R2:W-:Y:S01]  /*32d0*/  UTCCP.T.S.128dp128bit tmem[UR19+0x100], gdesc[UR30] ;  /* 0x0001001e130079e7 */ /* 0x0005e20008180000 */
[----:B------:R-:W-:Y:S01]  /*32e0*/  UMOV UR27, 0x80004020 ;  /* 0x80004020001b7882 */ /* 0x000fe20000000000 */
[----:B------:R-:W-:Y:S01]  /*32f0*/  UMOV UR35, 0x40004040 ;  /* 0x4000404000237882 */ /* 0x000fe20000000000 */
[----:B------:R2:W-:Y:S01]  /*3300*/  UTCQMMA gdesc[UR26], gdesc[UR28], tmem[UR7], tmem[UR24], idesc[UR25], UP2 ;  /* 0x00ff181c1a0075ea */ /* 0x0005e20009000307 */
[----:B------:R-:W-:Y:S01]  /*3310*/  UMOV UR33, 0x80004020 ;  /* 0x8000402000217882 */ /* 0x000fe20000000000 */
[----:B------:R-:W-:Y:S01]  /*3320*/  UMOV UR16, 0x1 ;  /* 0x0000000100107882 */ /* 0x000fe20000000000 */
[----:B------:R2:W-:Y:S01]  /*3330*/  UTCQMMA gdesc[UR32], gdesc[UR34], tmem[UR7], tmem[UR20], idesc[UR21], UPT ;  /* 0x00ff1422200075ea */ /* 0x0005e2000b800307 */
[----:B------:R2:W-:Y:S01]  /*3340*/  UTCBAR.MULTICAST [UR5], URZ, UR8 ;  /* 0x000000ff050073e9 */ /* 0x0005e20008000808 */
[----:B------:R-:W-:Y:S01]  /*3350*/  UMOV UR13, UR17 ;  /* 0x00000011000d7c82 */ /* 0x000fe20008000000 */
[----:B------:R-:W-:Y:S05]  /*3360*/  BRA.U UP1, `(.L_x_57) ;  /* 0xfffffffd01687547 */ /* 0x000fea000b83ffff */
.L_x_54:
[----:B------:R-:W-:Y:S01]  /*3370*/  UIADD3 UR18, UPT, UPT, UR18, 0x1, URZ ;  /* 0x0000000112127890 */ /* 0x000fe2000fffe0ff */
[C---:B------:R-:W-:Y:S01]  /*3380*/  ISETP.NE.AND P0, PT, R10.reuse, 0x2, PT ;  /* 0x000000020a00780c */ /* 0x040fe20003f05270 */
[----:B------:R-:W-:Y:S02]  /*3390*/  UIADD3 UR6, UPT, UPT, UR6, 0xd0, URZ ;  /* 0x000000d006067890 */ /* 0x000fe4000fffe0ff */
[----:B------:R-:W-:Y:S01]  /*33a0*/  UISETP.NE.AND UP1, UPT, UR18, 0x2, UPT ;  /* 0x000000021200788c */ /* 0x000fe2000bf25270 */
[----:B-12---:R-:W-:Y:S02]  /*33b0*/  SEL R0, RZ, 0x1, P0 ;  /* 0x00000001ff007807 */ /* 0x006fe40000000000 */
[----:B------:R-:W-:Y:S01]  /*33c0*/  SEL R10, R10, RZ, P0 ;  /* 0x000000ff0a0a7207 */ /* 0x000fe20000000000 */
[----:B------:R-:W-:Y:S01]  /*33d0*/  USEL UR5, URZ, 0x1, UP1 ;  /* 0x00000001ff057887 */ /* 0x000fe20008800000 */
[----:B------:R-:W-:Y:S01]  /*33e0*/  LOP3.LUT R9, R9, R0, RZ, 0x3c, !PT ;  /* 0x0000000009097212 */ /* 0x000fe200078e3cff */
[----:B------:R-:W-:Y:S01]  /*33f0*/  USEL UR18, UR18, URZ, UP1 ;  /* 0x000000ff12127287 */ /* 0x000fe20008800000 */
[----:B------:R1:W-:Y:S03]  /*3400*/  UTCBAR [UR6], URZ ;  /* 0x000000ff060073e9 */ /* 0x0003e600080000ff */
[----:B------:R-:W-:Y:S01]  /*3410*/  LOP3.LUT R11, R11, UR5, RZ, 0x3c, !PT ;  /* 0x000000050b0b7c12 */ /* 0x000fe2000f8e3cff */
[----:B------:R-:W-:Y:S07]  /*3420*/  @P1 BRA `(.L_x_58) ;  /* 0xfffffff800b81947 */ /* 0x000fee000383ffff */
[----:B------:R-:W2:Y:S01]  /*3430*/  S2UR UR5, SR_CgaCtaId ;  /* 0x00000000000579c3 */ /* 0x000ea20000008800 */
[----:B------:R-:W-:Y:S01]  /*3440*/  ELECT P0, URZ, PT ;  /* 0x0000000000ff782f */ /* 0x000fe20003800000 */
[----:B------:R-:W-:Y:S01]  /*3450*/  IMAD.MOV.U32 R0, RZ, RZ, 0x1 ;  /* 0x00000001ff007424 */ /* 0x000fe200078e00ff */
[----:B------:R-:W-:Y:S01]  /*3460*/  UIADD3 UR4, UPT, UPT, UR4, 0xe0, URZ ;  /* 0x000000e004047890 */ /* 0x000fe2000fffe0ff */
[----:B------:R-:W-:Y:S01]  /*3470*/  SHF.L.U32 R3, R11, 0x1f, RZ ;  /* 0x0000001f0b037819 */ /* 0x000fe200000006ff */
[----:B-1----:R-:W-:-:S03]  /*3480*/  UMOV UR6, 0x40 ;  /* 0x0000004000067882 */ /* 0x002fc60000000000 */
[----:B------:R-:W-:Y:S01]  /*3490*/  UVIRTCOUNT.DEALLOC.SMPOOL 0x80 ;  /* 0x000000800000784c */ /* 0x000fe20000000000 */
[----:B--2---:R-:W-:Y:S02]  /*34a0*/  ULEA UR5, UR5, UR6, 0x18 ;  /* 0x0000000605057291 */ /* 0x004fe4000f8ec0ff */
[----:B------:R-:W-:-:S07]  /*34b0*/  ULEA UR6, UR18, UR4, 0x3 ;  /* 0x0000000412067291 */ /* 0x000fce000f8e18ff */
[----:B------:R1:W-:Y:S02]  /*34c0*/  @P0 STS.U8 [UR5+0x1c], R0 ;  /* 0x00001c00ff000988 */ /* 0x0003e40008000005 */
[----:B------:R-:W2:Y:S02]  /*34d0*/  SYNCS.PHASECHK.TRANS64.TRYWAIT P0, [UR6], R3 ;  /* 0x00000003ff0075a7 */ /* 0x000ea40008001106 */
[----:B-12---:R-:W-:Y:S05]  /*34e0*/  @!P0 BRA `(.L_x_59) ;  /* 0x0000006400e08947 */ /* 0x006fea0003800000 */
.L_x_151:
[----:B------:R-:W-:-:S04]  /*34f0*/  UIADD3 UR7, UPT, UPT, UR18, 0x1, URZ ;  /* 0x0000000112077890 */ /* 0x000fc8000fffe0ff */
[----:B------:R-:W-:-:S04]  /*3500*/  UISETP.NE.AND UP0, UPT, UR7, 0x2, UPT ;  /* 0x000000020700788c */ /* 0x000fc8000bf05270 */
[----:B------:R-:W-:Y:S02]  /*3510*/  USEL UR6, URZ, 0x1, UP0 ;  /* 0x00000001ff067887 */ /* 0x000fe40008000000 */
[----:B------:R-:W-:-:S04]  /*3520*/  USEL UR7, UR7, URZ, UP0 ;  /* 0x000000ff07077287 */ /* 0x000fc80008000000 */
[----:B------:R-:W-:Y:S01]  /*3530*/  ULEA UR7, UR7, UR4, 0x3 ;  /* 0x0000000407077291 */ /* 0x000fe2000f8e18ff */
[----:B-1----:R-:W-:-:S04]  /*3540*/  LOP3.LUT R3, R11, UR6, RZ, 0x3c, !PT ;  /* 0x000000060b037c12 */ /* 0x002fc8000f8e3cff */
[----:B------:R-:W-:-:S04]  /*3550*/  SHF.L.U32 R3, R3, 0x1f, RZ ;  /* 0x0000001f03037819 */ /* 0x000fc800000006ff */
[----:B------:R-:W1:Y:S02]  /*3560*/  SYNCS.PHASECHK.TRANS64.TRYWAIT P0, [UR7], R3 ;  /* 0x00000003ff0075a7 */ /* 0x000e640008001107 */
[----:B-1----:R-:W-:Y:S05]  /*3570*/  @!P0 BRA `(.L_x_60) ;  /* 0x0000006400d48947 */ /* 0x002fea0003800000 */
.L_x_153:
[----:B------:R-:W-:Y:S01]  /*3580*/  NOP ;  /* 0x0000000000007918 */ /* 0x000fe20000000000 */
[----:B-1----:R-:W1:Y:S01]  /*3590*/  LDS R0, [UR5+0x14] ;  /* 0x00001405ff007984 */ /* 0x002e620008000800 */
[----:B------:R-:W-:Y:S01]  /*35a0*/  ULOP3.LUT UR6, UR19, 0xffff, URZ, 0xc0, !UPT ;  /* 0x0000ffff13067892 */ /* 0x000fe2000f8ec0ff */
[----:B------:R-:W-:Y:S01]  /*35b0*/  UMOV UR8, 0xffff ;  /* 0x0000ffff00087882 */ /* 0x000fe20000000000 */
[----:B------:R-:W-:Y:S02]  /*35c0*/  UMOV UR4, 0x1 ;  /* 0x0000000100047882 */ /* 0x000fe40000000000 */
[----:B------:R-:W-:-:S04]  /*35d0*/  USHF.R.U32.HI UR6, URZ, 0x5, UR6 ;  /* 0x00000005ff067899 */ /* 0x000fc80008011606 */
[----:B------:R-:W-:Y:S02]  /*35e0*/  USHF.L.U32 UR8, UR8, UR6, URZ ;  /* 0x0000000608087299 */ /* 0x000fe400080006ff */
[----:B------:R-:W-:-:S04]  /*35f0*/  USHF.L.U32 UR4, UR4, UR6, URZ ;  /* 0x0000000604047299 */ /* 0x000fc800080006ff */
[----:B-1----:R-:W-:-:S04]  /*3600*/  LOP3.LUT R0, R0, UR8, RZ, 0xc0, !PT ;  /* 0x0000000800007c12 */ /* 0x002fc8000f8ec0ff */
[----:B------:R-:W-:-:S13]  /*3610*/  ISETP.NE.AND P0, PT, R0, UR8, PT ;  /* 0x0000000800007c0c */ /* 0x000fda000bf05270 */
[----:B------:R-:W-:Y:S05]  /*3620*/  @P0 BRA `(.L_x_61) ;  /* 0x0000000000580947 */ /* 0x000fea0003800000 */
[----:B------:R-:W1:Y:S02]  /*3630*/  LDS R0, [UR5+0x18] ;  /* 0x00001805ff007984 */ /* 0x000e640008000800 */
[----:B-1----:R-:W-:-:S04]  /*3640*/  LOP3.LUT R0, R0, UR4, RZ, 0xc0, !PT ;  /* 0x0000000400007c12 */ /* 0x002fc8000f8ec0ff */
[----:B------:R-:W-:-:S13]  /*3650*/  ISETP.NE.AND P0, PT, R0, UR4, PT ;  /* 0x0000000400007c0c */ /* 0x000fda000bf05270 */
[----:B------:R-:W-:Y:S05]  /*3660*/  @P0 BRA `(.L_x_62) ;  /* 0x00000000003c0947 */ /* 0x000fea0003800000 */
[----:B------:R-:W1:Y:S01]  /*3670*/  S2R R2, SR_LANEID ;  /* 0x0000000000027919 */ /* 0x000e620000000000 */
[----:B------:R-:W-:Y:S01]  /*3680*/  ULOP3.LUT UR8, URZ, UR8, URZ, 0x33, !UPT ;  /* 0x00000008ff087292 */ /* 0x000fe2000f8e33ff */
[----:B------:R-:W-:Y:S01]  /*3690*/  LOP3.LUT R4, RZ, UR4, RZ, 0x33, !PT ;  /* 0x00000004ff047c12 */ /* 0x000fe2000f8e33ff */
[----:B------:R-:W-:Y:S02]  /*36a0*/  VOTEU.ANY UR7, UPT, PT ;  /* 0x0000000000077886 */ /* 0x000fe400038e0100 */
[----:B------:R-:W-:Y:S01]  /*36b0*/  UFLO.U32 UR7, UR7 ;  /* 0x00000007000772bd */ /* 0x000fe200080e0000 */
[----:B------:R-:W2:Y:S01]  /*36c0*/  REDUX UR4, R4 ;  /* 0x00000000040473c4 */ /* 0x000ea20000000000 */
[----:B------:R-:W-:-:S06]  /*36d0*/  IMAD.U32 R0, RZ, RZ, UR8 ;  /* 0x00000008ff007e24 */ /* 0x000fcc000f8e00ff */
[----:B------:R4:W-:Y:S01]  /*36e0*/  UTCATOMSWS.AND URZ, UR8 ;  /* 0x0000000800ff79e3 */ /* 0x0009e20008000000 */
[----:B------:R-:W3:Y:S01]  /*36f0*/  REDUX UR6, R0 ;  /* 0x00000000000673c4 */ /* 0x000ee20000000000 */
[----:B-1----:R-:W-:Y:S01]  /*3700*/  ISETP.EQ.U32.AND P0, PT, R2, UR7, PT ;  /* 0x0000000702007c0c */ /* 0x002fe2000bf02070 */
[----:B--2---:R-:W-:Y:S01]  /*3710*/  IMAD.U32 R2, RZ, RZ, UR4 ;  /* 0x00000004ff027e24 */ /* 0x004fe2000f8e00ff */
[----:B---3--:R-:W-:-:S11]  /*3720*/  MOV R3, UR6 ;  /* 0x0000000600037c02 */ /* 0x008fd60008000f00 */
[----:B------:R4:W-:Y:S04]  /*3730*/  @P0 ATOMS.AND RZ, [UR5+0x14], R3 ;  /* 0x00001403ffff098c */ /* 0x0009e8000a800005 */
[----:B------:R4:W-:Y:S01]  /*3740*/  @P0 ATOMS.AND RZ, [UR5+0x18], R2 ;  /* 0x00001802ffff098c */ /* 0x0009e2000a800005 */
[----:B------:R-:W-:Y:S05]  /*3750*/  BRA `(.L_x_63) ;  /* 0x0000000000147947 */ /* 0x000fea0003800000 */
.L_x_62:
[----:B------:R-:W-:Y:S02]  /*3760*/  MOV R2, 0x3780 ;  /* 0x0000378000027802 */ /* 0x000fe40000000f00 */
[----:B---3-5:R-:W-:Y:S05]  /*3770*/  CALL.REL.NOINC `($__internal_0_$__cuda_sm10x_tcgen05_guardrail_trap_col_being_dealloced_not_returned_by_alloc) ;  /* 0x0000006800bc7944 */ /* 0x028fea0003c00000 */
[----:B------:R-:W-:Y:S05]  /*3780*/  BRA `(.L_x_63) ;  /* 0x0000000000087947 */ /* 0x000fea0003800000 */
.L_x_61:
[----:B------:R-:W-:Y:S02]  /*3790*/  MOV R2, 0x37b0 ;  /* 0x000037b000027802 */ /* 0x000fe40000000f00 */
[----:B---3-5:R-:W-:Y:S05]  /*37a0*/  CALL.REL.NOINC `($__internal_2_$__cuda_sm10x_tcgen05_guardrail_trap_unallocated_columns_being_dealloced) ;  /* 0x0000006800c87944 */ /* 0x028fea0003c00000 */
.L_x_63:
[----:B------:R-:W-:Y:S01]  /*37b0*/  NOP ;  /* 0x0000000000007918 */ /* 0x000fe20000000000 */
[----:B----4-:R-:W-:Y:S05]  /*37c0*/  EXIT ;  /* 0x000000000000794d */ /* 0x010fea0003800000 */
.L_x_47:
[----:B------:R-:W-:Y:S05]  /*37d0*/  BRA.U !UP0, `(.L_x_64) ;  /* 0x0000001508507547 */ /* 0x000fea000b800000 */
[----:B------:R-:W1:Y:S01]  /*37e0*/  LDC R0, c[0x0][0xd30] ;  /* 0x00034c00ff007b82 */ /* 0x000e620000000800 */
[----:B------:R-:W-:Y:S01]  /*37f0*/  UMOV UR4, 0x400 ;  /* 0x0000040000047882 */ /* 0x000fe20000000000 */
[----:B------:R-:W-:Y:S01]  /*3800*/  UISETP.NE.AND UP0, UPT, UR8, 0x2, UPT ;  /* 0x000000020800788c */ /* 0x000fe2000bf05270 */
[----:B------:R-:W-:Y:S01]  /*3810*/  IMAD.MOV.U32 R36, RZ, RZ, 0x1 ;  /* 0x00000001ff247424 */ /* 0x000fe200078e00ff */
[----:B------:R-:W-:Y:S01]  /*3820*/  ULEA UR4, UR37, UR4, 0x18 ;  /* 0x0000000425047291 */ /* 0x000fe2000f8ec0ff */
[----:B------:R-:W-:Y:S01]  /*3830*/  CS2R R34, SRZ ;  /* 0x0000000000227805 */ /* 0x000fe2000001ff00 */
[----:B------:R-:W-:Y:S01]  /*3840*/  IMAD.MOV.U32 R32, RZ, RZ, 0x4000 ;  /* 0x00004000ff207424 */ /* 0x000fe200078e00ff */
[----:B------:R-:W-:Y:S01]  /*3850*/  UPLOP3.LUT UP1, UPT, UPT, UPT, UPT, 0x40, 0x4 ;  /* 0x000000000004789c */ /* 0x000fe20003f2e870 */
[----:B------:R-:W2:Y:S01]  /*3860*/  LDC R27, c[0x0][0x370] ;  /* 0x0000dc00ff1b7b82 */ /* 0x000ea20000000800 */
[----:B------:R-:W-:Y:S02]  /*3870*/  UIADD3 UR5, UPT, UPT, UR4, 0x78, URZ ;  /* 0x0000007804057890 */ /* 0x000fe4000fffe0ff */
[----:B------:R-:W-:-:S02]  /*3880*/  USEL UR6, URZ, 0x1, UP0 ;  /* 0x00000001ff067887 */ /* 0x000fc40008000000 */
[----:B------:R-:W-:Y:S02]  /*3890*/  UIADD3 UR57, UPT, UPT, UR4, 0x60, URZ ;  /* 0x0000006004397890 */ /* 0x000fe4000fffe0ff */
[----:B------:R-:W-:Y:S01]  /*38a0*/  UIADD3 UR49, UPT, UPT, UR4, 0x68, URZ ;  /* 0x0000006804317890 */ /* 0x000fe2000fffe0ff */
[----:B------:R-:W4:Y:S01]  /*38b0*/  LDC R8, c[0x0][0xd0c] ;  /* 0x00034300ff087b82 */ /* 0x000f220000000800 */
[----:B------:R-:W-:Y:S02]  /*38c0*/  UIADD3 UR41, UPT, UPT, UR4, 0x70, URZ ;  /* 0x0000007004297890 */ /* 0x000fe4000fffe0ff */
[----:B------:R-:W-:-:S05]  /*38d0*/  UPRMT UR5, UR37, 0x654, UR5 ;  /* 0x0000065425057896 */ /* 0x000fca0008000005 */
[----:B------:R-:W2:Y:S01]  /*38e0*/  LDC R21, c[0x0][0xd20] ;  /* 0x00034800ff157b82 */ /* 0x000ea20000000800 */
[----:B-1----:R-:W-:-:S07]  /*38f0*/  ISETP.NE.AND P1, PT, R0, 0x1, PT ;  /* 0x000000010000780c */ /* 0x002fce0003f25270 */
[----:B------:R-:W1:Y:S08]  /*3900*/  LDC.64 R38, c[0x0][0x348] ;  /* 0x0000d200ff267b82 */ /* 0x000e700000000a00 */
[----:B------:R-:W1:Y:S08]  /*3910*/  LDC.64 R18, c[0x0][0xa88] ;  /* 0x0002a200ff127b82 */ /* 0x000e700000000a00 */
[----:B------:R-:W1:Y:S08]  /*3920*/  LDC.64 R24, c[0x0][0xd10] ;  /* 0x00034400ff187b82 */ /* 0x000e700000000a00 */
[----:B------:R-:W1:Y:S08]  /*3930*/  LDC.64 R6, c[0x0][0xd18] ;  /* 0x00034600ff067b82 */ /* 0x000e700000000a00 */
[----:B------:R-:W1:Y:S08]  /*3940*/  LDC.64 R4, c[0x0][0xd28] ;  /* 0x00034a00ff047b82 */ /* 0x000e700000000a00 */
[----:B------:R-:W1:Y:S08]  /*3950*/  LDC.64 R22, c[0x0][0xa90] ;  /* 0x0002a400ff167b82 */ /* 0x000e700000000a00 */
[----:B--2-4-:R-:W1:Y:S02]  /*3960*/  LDC R26, c[0x0][0x374] ;  /* 0x0000dd00ff1a7b82 */ /* 0x014e640000000800 */
.L_x_75:
[C---:B------:R-:W-:Y:S02]  /*3970*/  LEA R0, R35.reuse, UR4, 0x3 ;  /* 0x0000000423007c11 */ /* 0x040fe4000f8e18ff */
[----:B------:R-:W-:Y:S02]  /*3980*/  SHF.L.U32 R3, R34, 0x1f, RZ ;  /* 0x0000001f22037819 */ /* 0x000fe400000006ff */
[----:B------:R-:W-:Y:S02]  /*3990*/  LEA R28, R35, UR4, 0x4 ;  /* 0x00000004231c7c11 */ /* 0x000fe4000f8e20ff */
[----:B------:R-:W2:Y:S02]  /*39a0*/  SYNCS.PHASECHK.TRANS64.TRYWAIT P0, [R0+URZ+0xb0], R3 ;  /* 0x0000b003000075a7 */ /* 0x000ea400080011ff */
[----:B--2-4-:R-:W-:Y:S05]  /*39b0*/  @!P0 BRA `(.L_x_65) ;  /* 0x0000006000dc8947 */ /* 0x014fea0003800000 */
.L_x_154:
[----:B---3--:R-:W-:Y:S01]  /*39c0*/  ISETP.GE.AND P0, PT, R2, 0x1, PT ;  /* 0x000000010200780c */ /* 0x008fe20003f06270 */
[----:B------:R-:W3:Y:S01]  /*39d0*/  LDS.128 R28, [R28+0x120] ;  /* 0x000120001c1c7984 */ /* 0x000ee20000000c00 */
[----:B--2---:R-:W-:Y:S01]  /*39e0*/  VIADD R0, R0, 0xc0 ;  /* 0x000000c000007836 */ /* 0x004fe20000000000 */
[----:B------:R-:W-:Y:S01]  /*39f0*/  @!PT LDS RZ, [RZ] ;  /* 0x00000000fffff984 */ /* 0x000fe20000000800 */
[----:B------:R-:W-:Y:S01]  /*3a00*/  @!PT LDS RZ, [RZ] ;  /* 0x00000000fffff984 */ /* 0x000fe20000000800 */
[----:B------:R-:W-:Y:S01]  /*3a10*/  @!PT LDS RZ, [RZ] ;  /* 0x00000000fffff984 */ /* 0x000fe20000000800 */
[----:B------:R-:W-:Y:S01]  /*3a20*/  @!PT LDS RZ, [RZ] ;  /* 0x00000000fffff984 */ /* 0x000fe20000000800 */
[----:B------:R2:W-:Y:S06]  /*3a30*/  MEMBAR.ALL.CTA ;  /* 0x0000000000007992 */ /* 0x0005ec0000008000 */
[----:B--2---:R-:W2:Y:S01]  /*3a40*/  FENCE.VIEW.ASYNC.S ;  /* 0x00000000000073c6 */ /* 0x004ea20000000000 */
[----:B------:R-:W-:Y:S04]  /*3a50*/  PRMT R0, RZ, 0x654, R0 ;  /* 0x00000654ff007816 */ /* 0x000fe80000000000 */
[----:B--2---:R2:W-:Y:S01]  /*3a60*/  SYNCS.ARRIVE.TRANS64.RED.A1T0 RZ, [R0+URZ], RZ ;  /* 0x000000ff00ff79a7 */ /* 0x0045e200081004ff */
[----:B---3--:R-:W-:Y:S11]  /*3a70*/  LOP3.LUT P3, RZ, R30, 0x1, RZ, 0xc0, !PT ;  /* 0x000000011eff7812 */ /* 0x008ff6000786c0ff */
[----:B------:R-:W-:Y:S02]  /*3a80*/  @!UPT UIADD3 URZ, UPT, UPT, URZ, URZ, URZ ;  /* 0x000000fffffff290 */ /* 0x000fe4000fffe0ff */
[----:B------:R-:W-:Y:S02]  /*3a90*/  @P3 MOV R13, R28 ;  /* 0x0000001c000d3202 */ /* 0x000fe40000000f00 */
[----:B------:R-:W-:Y:S01]  /*3aa0*/  @P3 LOP3.LUT R10, R29, 0xffff, RZ, 0xc0, !PT ;  /* 0x0000ffff1d0a3812 */ /* 0x000fe200078ec0ff */
[----:B--2---:R-:W-:Y:S06]  /*3ab0*/  @!P0 BRA `(.L_x_66) ;  /* 0x0000000000a48947 */ /* 0x004fec0003800000 */
[----:B-1----:R-:W-:Y:S01]  /*3ac0*/  IMAD.HI.U32 R42, R26, R7, RZ ;  /* 0x000000071a2a7227 */ /* 0x002fe200078e00ff */
[----:B------:R-:W-:Y:S02]  /*3ad0*/  ISETP.NE.AND P0, PT, R6, 0x1, PT ;  /* 0x000000010600780c */ /* 0x000fe40003f05270 */
[----:B------:R-:W-:Y:S01]  /*3ae0*/  ISETP.NE.AND P2, PT, R2, 0x1, PT ;  /* 0x000000010200780c */ /* 0x000fe20003f45270 */
[-C--:B------:R-:W-:Y:S01]  /*3af0*/  IMAD.HI.U32 R40, R27, R24.reuse, RZ ;  /* 0x000000181b287227 */ /* 0x080fe200078e00ff */
[----:B------:R-:W-:Y:S02]  /*3b00*/  SHF.R.U32.HI R37, RZ, R21, R42 ;  /* 0x00000015ff257219 */ /* 0x000fe4000001162a */
[----:B------:R-:W-:Y:S01]  /*3b10*/  ISETP.NE.AND P4, PT, R8, 0x1, PT ;  /* 0x000000010800780c */ /* 0x000fe20003f85270 */
[----:B-----5:R-:W-:Y:S01]  /*3b20*/  IMAD.HI.U32 R46, R10, R7, RZ ;  /* 0x000000070a2e7227 */ /* 0x020fe200078e00ff */
[----:B------:R-:W-:Y:S02]  /*3b30*/  SHF.R.U32.HI R40, RZ, R25, R40 ;  /* 0x00000019ff287219 */ /* 0x000fe40000011628 */
[----:B------:R-:W-:Y:S01]  /*3b40*/  SEL R3, R26, R37, !P0 ;  /* 0x000000251a037207 */ /* 0x000fe20004000000 */
[----:B------:R-:W-:Y:S01]  /*3b50*/  IMAD.HI.U32 R42, R13, R24, RZ ;  /* 0x000000180d2a7227 */ /* 0x000fe200078e00ff */
[----:B------:R-:W-:Y:S02]  /*3b60*/  SEL R11, R27, R40, !P4 ;  /* 0x000000281b0b7207 */ /* 0x000fe40006000000 */
[----:B------:R-:W-:Y:S01]  /*3b70*/  SHF.R.U32.HI R37, RZ, R21, R46 ;  /* 0x00000015ff257219 */ /* 0x000fe2000001162e */
[-C--:B------:R-:W-:Y:S01]  /*3b80*/  IMAD.HI.U32 R44, R3, R4.reuse, RZ ;  /* 0x00000004032c7227 */ /* 0x080fe200078e00ff */
[----:B------:R-:W-:Y:S02]  /*3b90*/  SHF.R.U32.HI R42, RZ, R25, R42 ;  /* 0x00000019ff2a7219 */ /* 0x000fe4000001162a */
[----:B------:R-:W-:Y:S01]  /*3ba0*/  SEL R9, R10, R37, !P0 ;  /* 0x000000250a097207 */ /* 0x000fe20004000000 */
[-C--:B------:R-:W-:Y:S01]  /*3bb0*/  IMAD.HI.U32 R40, R11, R4.reuse, RZ ;  /* 0x000000040b287227 */ /* 0x080fe200078e00ff */
[-C--:B------:R-:W-:Y:S03]  /*3bc0*/  @P2 SHF.R.U32.HI R3, RZ, R5.reuse, R44 ;  /* 0x00000005ff032219 */ /* 0x080fe6000001162c */
[----:B------:R-:W-:Y:S01]  /*3bd0*/  IMAD.HI.U32 R16, R9, R4, RZ ;  /* 0x0000000409107227 */ /* 0x000fe200078e00ff */
[----:B------:R-:W-:Y:S03]  /*3be0*/  @P2 SHF.R.U32.HI R11, RZ, R5, R40 ;  /* 0x00000005ff0b2219 */ /* 0x000fe60000011628 */
[C---:B------:R-:W-:Y:S01]  /*3bf0*/  IMAD R12, R2.reuse, R3, RZ ;  /* 0x00000003020c7224 */ /* 0x040fe200078e02ff */
[----:B------:R-:W-:Y:S01]  /*3c00*/  SEL R3, R13, R42, !P4 ;  /* 0x0000002a0d037207 */ /* 0x000fe20006000000 */
[C---:B------:R-:W-:Y:S01]  /*3c10*/  IMAD R14, R2.reuse, R11, RZ ;  /* 0x0000000b020e7224 */ /* 0x040fe200078e02ff */
[----:B------:R-:W-:Y:S02]  /*3c20*/  SHF.R.U32.HI R16, RZ, R5, R16 ;  /* 0x00000005ff107219 */ /* 0x000fe40000011610 */
[C---:B------:R-:W-:Y:S02]  /*3c30*/  ISETP.GE.AND P0, PT, R9.reuse, R12, PT ;  /* 0x0000000c0900720c */ /* 0x040fe40003f06270 */
[----:B------:R-:W-:Y:S02]  /*3c40*/  SEL R17, R9, R16, !P2 ;  /* 0x0000001009117207 */ /* 0x000fe40005000000 */
[C---:B------:R-:W-:Y:S03]  /*3c50*/  ISETP.GE.OR P0, PT, R3.reuse, R14, P0 ;  /* 0x0000000e0300720c */ /* 0x040fe60000706670 */
[----:B------:R-:W-:Y:S04]  /*3c60*/  IMAD.MOV R15, RZ, RZ, -R17 ;  /* 0x000000ffff0f7224 */ /* 0x000fe800078e0a11 */
[----:B------:R-:W-:Y:S06]  /*3c70*/  IMAD R15, R2, R15, R9 ;  /* 0x0000000f020f7224 */ /* 0x000fec00078e0209 */
[C---:B------:R-:W-:Y:S05]  /*3c80*/  @!P0 IMAD.HI.U32 R12, R3.reuse, R4, RZ ;  /* 0x00000004030c8227 */ /* 0x040fea00078e00ff */
[----:B------:R-:W-:Y:S04]  /*3c90*/  @!P0 SHF.R.U32.HI R12, RZ, R5, R12 ;  /* 0x00000005ff0c8219 */ /* 0x000fe8000001160c */
[----:B------:R-:W-:Y:S01]  /*3ca0*/  @!P0 SEL R0, R3, R12, !P2 ;  /* 0x0000000c03008207 */ /* 0x000fe20005000000 */
[----:B------:R-:W-:Y:S03]  /*3cb0*/  IMAD.MOV R12, RZ, RZ, -R3 ;  /* 0x000000ffff0c7224 */ /* 0x000fe600078e0a03 */
[----:B------:R-:W-:Y:S01]  /*3cc0*/  @!P0 IADD3 R16, PT, PT, R17, -R0, RZ ;  /* 0x8000000011108210 */ /* 0x000fe20007ffe0ff */
[----:B------:R-:W-:Y:S01]  /*3cd0*/  @!P0 IMAD R0, R11, R15, R0 ;  /* 0x0000000f0b008224 */ /* 0x000fe200078e0200 */
[----:B------:R-:W-:Y:S01]  /*3ce0*/  IADD3 R11, PT, PT, -R9, RZ, RZ ;  /* 0x000000ff090b7210 */ /* 0x000fe20007ffe1ff */
[----:B------:R-:W-:Y:S02]  /*3cf0*/  IMAD R13, R8, R12, R13 ;  /* 0x0000000c080d7224 */ /* 0x000fe400078e020d */
[----:B------:R-:W-:Y:S02]  /*3d00*/  @!P0 IMAD R9, R16, R2, R3 ;  /* 0x0000000210098224 */ /* 0x000fe400078e0203 */
[----:B------:R-:W-:Y:S02]  /*3d10*/  @!P0 IMAD.MOV.U32 R3, RZ, RZ, R0 ;  /* 0x000000ffff038224 */ /* 0x000fe400078e0000 */
[----:B------:R-:W-:Y:S02]  /*3d20*/  IMAD R10, R6, R11, R10 ;  /* 0x0000000b060a7224 */ /* 0x000fe400078e020a */
[----:B------:R-:W-:Y:S02]  /*3d30*/  IMAD R13, R3, R8, R13 ;  /* 0x00000008030d7224 */ /* 0x000fe400078e020d */
[----:B------:R-:W-:Y:S02]  /*3d40*/  IMAD R10, R9, R6, R10 ;  /* 0x00000006090a7224 */ /* 0x000fe400078e020a */
.L_x_66:
[----:B------:R-:W-:Y:S05]  /*3d50*/  BRA.U UP1, `(.L_x_67) ;  /* 0x0000000101107547 */ /* 0x000fea000b800000 */
[----:B------:R-:W-:Y:S04]  /*3d60*/  MOV R0, UR6 ;  /* 0x0000000600007c02 */ /* 0x000fe80008000f00 */
[----:B------:R-:W-:Y:S04]  /*3d70*/  SHF.L.U32 R3, R0, 0x1f, RZ ;  /* 0x0000001f00037819 */ /* 0x000fe800000006ff */
[----:B------:R-:W2:Y:S02]  /*3d80*/  SYNCS.PHASECHK.TRANS64.TRYWAIT P0, [UR4+0xa8], R3 ;  /* 0x0000a803ff0075a7 */ /* 0x000ea40008001104 */
[----:B--2---:R-:W-:Y:S05]  /*3d90*/  @!P0 BRA `(.L_x_68) ;  /* 0x0000005c00f88947 */ /* 0x004fea0003800000 */
.L_x_67:
[----:B-1----:R-:W-:Y:S01]  /*3da0*/  ISETP.NE.U32.AND P0, PT, R22, RZ, PT ;  /* 0x000000ff1600720c */ /* 0x002fe20003f05070 */
[----:B------:R-:W-:Y:S01]  /*3db0*/  USHF.L.U32 UR58, UR11, 0x7, URZ ;  /* 0x000000070b3a7899 */ /* 0x000fe200080006ff */
[----:B------:R-:W-:Y:S02]  /*3dc0*/  R2UR UR59, R20 ;  /* 0x00000000143b72ca */ /* 0x000fe400000e0000 */
[C---:B------:R-:W-:Y:S02]  /*3dd0*/  ISETP.NE.AND.EX P0, PT, R23.reuse, RZ, PT, P0 ;  /* 0x000000ff1700720c */ /* 0x040fe40003f05300 */
[----:B------:R-:W-:Y:S02]  /*3de0*/  ISETP.NE.U32.AND P2, PT, R22, RZ, PT ;  /* 0x000000ff1600720c */ /* 0x000fe40003f45070 */
[----:B------:R-:W-:Y:S02]  /*3df0*/  SHF.L.U32 R11, R36, 0x1f, RZ ;  /* 0x0000001f240b7819 */ /* 0x000fe400000006ff */
[----:B------:R-:W-:Y:S05]  /*3e00*/  ISETP.NE.AND.EX P2, PT, R23, RZ, PT, P2 ;  /* 0x000000ff1700720c */ /* 0x000fea0003f45320 */
[----:B------:R-:W-:Y:S02]  /*3e10*/  USHF.L.U32 UR59, UR59, 0x7, URZ ;  /* 0x000000073b3b7899 */ /* 0x000fe400080006ff */
[----:B------:R-:W-:Y:S10]  /*3e20*/  @!P0 BRA `(.L_x_69) ;  /* 0x00000000002c8947 */ /* 0x000ff40003800000 */
[----:B------:R-:W-:Y:S01]  /*3e30*/  ISETP.NE.U32.AND P0, PT, R18, RZ, PT ;  /* 0x000000ff1200720c */ /* 0x000fe20003f05070 */
[----:B------:R-:W-:Y:S03]  /*3e40*/  IMAD.MOV.U32 R93, RZ, RZ, 0x1 ;  /* 0x00000001ff5d7424 */ /* 0x000fe600078e00ff */
[----:B------:R-:W-:Y:S11]  /*3e50*/  ISETP.NE.AND.EX P0, PT, R19, RZ, PT, P0 ;  /* 0x000000ff1300720c */ /* 0x000ff60003f05300 */
[----:B------:R-:W-:Y:S02]  /*3e60*/  @!UPT UIADD3 URZ, UPT, UPT, URZ, URZ, URZ ;  /* 0x000000fffffff290 */ /* 0x000fe4000fffe0ff */
[----:B------:R-:W1:Y:S01]  /*3e70*/  @P0 LDC.64 R14, c[0x0][0xa88] ;  /* 0x0002a200ff0e0b82 */ /* 0x000e620000000a00 */
[----:B--2---:R-:W-:Y:S04]  /*3e80*/  @P0 IMAD R0, R22, UR36, RZ ;  /* 0x0000002416000c24 */ /* 0x004fe8000f8e02ff */
[----:B-1----:R-:W-:Y:S04]  /*3e90*/  @P0 IMAD.WIDE R14, R0, 0x4, R14 ;  /* 0x00000004000e0825 */ /* 0x002fe800078e020e */
[----:B------:R-:W-:Y:S01]  /*3ea0*/  HFMA2 R0, -RZ, RZ, 0, 5.9604644775390625e-08 ;  /* 0x00000001ff007431 */ /* 0x000fe200000001ff */
[----:B-----5:R1:W5:Y:S04]  /*3eb0*/  @P0 LDG.E R49, desc[UR38][R14.64] ;  /* 0x000000260e310981 */ /* 0x020368000c1e1900 */
[----:B------:R-:W-:Y:S01]  /*3ec0*/  @!P0 PRMT R93, R0, 0x7610, R93 ;  /* 0x00007610005d8816 */ /* 0x000fe2000000005d */
[----:B-1----:R-:W3:Y:S06]  /*3ed0*/  @!P0 LDC R49, c[0x0][0xa80] ;  /* 0x0002a000ff318b82 */ /* 0x002eec0000000800 */
.L_x_69:
[----:B---3-5:R-:W-:Y:S01]  /*3ee0*/  @!P2 FSETP.EQ.AND P0, PT, R49, RZ, PT ;  /* 0x000000ff3100a20b */ /* 0x028fe20003f02000 */
[----:B------:R-:W-:Y:S01]  /*3ef0*/  @!UPT UIADD3 URZ, UPT, UPT, URZ, URZ, URZ ;  /* 0x000000fffffff290 */ /* 0x000fe2000fffe0ff */
[----:B------:R-:W-:Y:S11]  /*3f00*/  @!P2 BRA `(.L_x_70) ;  /* 0x000000000018a947 */ /* 0x000ff60003800000 */
[----:B------:R-:W-:Y:S02]  /*3f10*/  LOP3.LUT P2, RZ, R93, 0xff, RZ, 0xc0, !PT ;  /* 0x000000ff5dff7812 */ /* 0x000fe4000784c0ff */
[----:B------:R-:W-:Y:S04]  /*3f20*/  ISETP.NE.U32.AND P0, PT, R18, RZ, PT ;  /* 0x000000ff1200720c */ /* 0x000fe80003f05070 */
[----:B------:R-:W-:Y:S04]  /*3f30*/  ISETP.NE.AND.EX P0, PT, R19, RZ, PT, P0 ;  /* 0x000000ff1300720c */ /* 0x000fe80003f05300 */
[----:B------:R-:W-:Y:S03]  /*3f40*/  PLOP3.LUT P0, PT, P0, PT, PT, 0x8, 0x80 ;  /* 0x000000000080781c */ /* 0x000fe6000070e170 */
[----:B------:R-:W-:Y:S11]  /*3f50*/  @P2 FSETP.EQ.AND P0, PT, R49, RZ, PT ;  /* 0x000000ff3100220b */ /* 0x000ff60003f02000 */
[----:B------:R-:W-:Y:S02]  /*3f60*/  @!UPT UIADD3 URZ, UPT, UPT, URZ, URZ, URZ ;  /* 0x000000fffffff290 */ /* 0x000fe4000fffe0ff */
.L_x_70:
[----:B------:R-:W1:Y:S01]  /*3f70*/  SYNCS.PHASECHK.TRANS64.TRYWAIT P2, [UR4+0x80], R11 ;  /* 0x0000800bff0075a7 */ /* 0x000e620008041104 */
[----:B------:R-:W-:Y:S04]  /*3f80*/  ELECT P4, URZ, PT ;  /* 0x0000000000ff782f */ /* 0x000fe80003880000 */
[----:B------:R-:W-:Y:S11]  /*3f90*/  PLOP3.LUT P4, PT, P0, P4, PT, 0xf2, 0x2f ;  /* 0x00000000002f781c */ /* 0x000ff60000789e72 */
[----:B------:R-:W-:Y:S02]  /*3fa0*/  @!UPT UIADD3 URZ, UPT, UPT, URZ, URZ, URZ ;  /* 0x000000fffffff290 */ /* 0x000fe4000fffe0ff */
[----:B------:R-:W-:Y:S05]  /*3fb0*/  @!P4 IADD3 R9, P0, PT, R38, 0x780, RZ ;  /* 0x000007802609c810 */ /* 0x000fea0007f1e0ff */
[----:B--2---:R-:W-:Y:S01]  /*3fc0*/  @!P4 IMAD.X R3, RZ, RZ, R39, P0 ;  /* 0x000000ffff03c224 */ /* 0x004fe200000e0627 */
[----:B-1----:R-:W-:Y:S07]  /*3fd0*/  @!P2 BRA `(.L_x_71) ;  /* 0x0000005c0080a947 */ /* 0x002fee0003800000 */
.L_x_157:
[----:B------:R-:W-:Y:S01]  /*3fe0*/  @!P4 R2UR UR8, R9 ;  /* 0x000000000908c2ca */ /* 0x000fe200000e0000 */
[----:B------:R-:W-:Y:S01]  /*3ff0*/  VOTEU.ALL UP3, P4 ;  /* 0x0000000000ff7886 */ /* 0x000fe20002060000 */
[----:B------:R-:W-:Y:S01]  /*4000*/  @!P4 R2UR UR7, R3 ;  /* 0x000000000307c2ca */ /* 0x000fe200000e0000 */
[----:B------:R-:W-:Y:S01]  /*4010*/  VOTEU.ALL UP2, P4 ;  /* 0x0000000000ff7886 */ /* 0x000fe20002040000 */
[----:B------:R-:W-:Y:S01]  /*4020*/  UMOV UR14, 0x0 ;  /* 0x00000000000e7882 */ /* 0x000fe20000000000 */
[----:B------:R-:W-:Y:S01]  /*4030*/  UMOV UR15, 0x10000000 ;  /* 0x10000000000f7882 */ /* 0x000fe20000000000 */
[----:B------:R-:W-:Y:S01]  /*4040*/  @!UP3 UIADD3 UR56, UPT, UPT, UR4, 0x200, URZ ;  /* 0x000002000438b890 */ /* 0x000fe2000fffe0ff */
[----:B-1----:R-:W-:Y:S01]  /*4050*/  @!P4 IMAD.MOV.U32 R0, RZ, RZ, 0x4000 ;  /* 0x00004000ff00c424 */ /* 0x002fe200078e00ff */
[----:B------:R-:W-:Y:S01]  /*4060*/  UMOV UR60, UR36 ;  /* 0x00000024003c7c82 */ /* 0x000fe20008000000 */
[----:B------:R-:W-:Y:S01]  /*4070*/  @!UP3 UIADD3 UR26, UPT, UPT, UR58, 0x20, URZ ;  /* 0x000000203a1ab890 */ /* 0x000fe2000fffe0ff */
[----:B------:R-:W-:Y:S01]  /*4080*/  @!P4 IADD3 R9, P0, PT, R38, 0x780, RZ ;  /* 0x000007802609c810 */ /* 0x000fe20007f1e0ff */
[----:B------:R-:W-:Y:S02]  /*4090*/  @!UP3 UIADD3 UR24, UPT, UPT, UR4, 0x1200, URZ ;  /* 0x000012000418b890 */ /* 0x000fe4000fffe0ff */
[----:B------:R-:W-:Y:S01]  /*40a0*/  IMAD.U32 R14, RZ, RZ, UR8 ;  /* 0x00000008ff0e7e24 */ /* 0x000fe2000f8e00ff */
[----:B------:R-:W-:Y:S01]  /*40b0*/  VOTEU.ALL UP1, P4 ;  /* 0x0000000000ff7886 */ /* 0x000fe20002020000 */
[----:B------:R-:W-:Y:S01]  /*40c0*/  IMAD.U32 R15, RZ, RZ, UR7 ;  /* 0x00000007ff0f7e24 */ /* 0x000fe2000f8e00ff */
[----:B------:R-:W-:Y:S01]  /*40d0*/  UMOV UR25, UR57 ;  /* 0x0000003900197c82 */ /* 0x000fe20008000000 */
[----:B------:R-:W-:Y:S01]  /*40e0*/  UMOV UR27, UR59 ;  /* 0x0000003b001b7c82 */ /* 0x000fe20008000000 */
[----:B------:R-:W-:Y:S01]  /*40f0*/  @!P4 R2UR UR22, R14 ;  /* 0x000000000e16c2ca */ /* 0x000fe200000e0000 */
[----:B------:R-:W-:Y:S01]  /*4100*/  UMOV UR28, UR36 ;  /* 0x00000024001c7c82 */ /* 0x000fe20008000000 */
[----:B------:R-:W-:Y:S01]  /*4110*/  @!P4 R2UR UR23, R15 ;  /* 0x000000000f17c2ca */ /* 0x000fe200000e0000 */
[----:B------:R-:W-:Y:S01]  /*4120*/  @!UP3 UIADD3 UR18, UPT, UPT, UR58, 0x40, URZ ;  /* 0x000000403a12b890 */ /* 0x000fe2000fffe0ff */
[----:B------:R-:W-:Y:S01]  /*4130*/  @!P4 IMAD.X R3, RZ, RZ, R39, P0 ;  /* 0x000000ffff03c224 */ /* 0x000fe200000e0627 */
[----:B------:R-:W-:Y:S01]  /*4140*/  @!UP3 UIADD3 UR16, UPT, UPT, UR4, 0x2200, URZ ;  /* 0x000022000410b890 */ /* 0x000fe2000fffe0ff */
[----:B------:R-:W-:Y:S01]  /*4150*/  VOTEU.ALL UP0, P4 ;  /* 0x0000000000ff7886 */ /* 0x000fe20002000000 */
[----:B------:R-:W-:Y:S01]  /*4160*/  UMOV UR17, UR57 ;  /* 0x0000003900117c82 */ /* 0x000fe20008000000 */
[----:B------:R-:W-:Y:S01]  /*4170*/  UMOV UR19, UR59 ;  /* 0x0000003b00137c82 */ /* 0x000fe20008000000 */
[----:B------:R-:W-:Y:S01]  /*4180*/  UMOV UR20, UR36 ;  /* 0x0000002400147c82 */ /* 0x000fe20008000000 */
[----:B------:R-:W-:Y:S02]  /*4190*/  @!UP3 UIADD3 UR10, UPT, UPT, UR58, 0x60, URZ ;  /* 0x000000603a0ab890 */ /* 0x000fe4000fffe0ff */
[----:B------:R-:W-:Y:S03]  /*41a0*/  @!UP3 UIADD3 UR8, UPT, UPT, UR4, 0x3200, URZ ;  /* 0x000032000408b890 */ /* 0x000fe6000fffe0ff */
[----:B------:R1:W-:Y:S01]  /*41b0*/  @!UP2 UTMALDG.3D [UR56], [UR22], desc[UR14] ;  /* 0x00000e381600a5b4 */ /* 0x0003e20008011000 */
[----:B------:R-:W-:Y:S01]  /*41c0*/  UMOV UR9, UR57 ;  /* 0x0000003900097c82 */ /* 0x000fe20008000000 */
[----:B------:R-:W-:Y:S01]  /*41d0*/  UMOV UR11, UR59 ;  /* 0x0000003b000b7c82 */ /* 0x000fe20008000000 */
[----:B------:R-:W-:Y:S01]  /*41e0*/  UMOV UR12, UR36 ;  /* 0x00000024000c7c82 */ /* 0x000fe20008000000 */
[----:B------:R-:W-:Y:S01]  /*41f0*/  UPRMT UR7, UR37, 0x654, UR57 ;  /* 0x0000065425077896 */ /* 0x000fe20008000039 */
[----:B------:R1:W-:Y:S01]  /*4200*/  @!UP1 UTMALDG.3D [UR24], [UR22], desc[UR14] ;  /* 0x00000e18160095b4 */ /* 0x0003e20008011000 */
[----:B------:R-:W-:Y:S01]  /*4210*/  VOTEU.ALL UP1, P4 ;  /* 0x0000000000ff7886 */ /* 0x000fe20002020000 */
[----:B------:R1:W-:Y:S04]  /*4220*/  @!UP0 UTMALDG.3D [UR16], [UR22], desc[UR14] ;  /* 0x00000e10160085b4 */ /* 0x0003e80008011000 */
[----:B------:R1:W-:Y:S01]  /*4230*/  @!UP1 UTMALDG.3D [UR8], [UR22], desc[UR14] ;  /* 0x00000e08160095b4 */ /* 0x0003e20008011000 */
[----:B------:R1:W-:Y:S01]  /*4240*/  @!P4 SYNCS.ARRIVE.TRANS64.RED.A0TR RZ, [UR4+0x60], R0 ;  /* 0x00006000ffffc9a7 */ /* 0x0003e20008300404 */
[----:B------:R-:W-:Y:S01]  /*4250*/  SYNCS.ARRIVE.TRANS64.RED.A1T0 RZ, [UR7], RZ ;  /* 0x000000ffffff79a7 */ /* 0x000fe20008100407 */
[----:B------:R-:W2:Y:S02]  /*4260*/  SYNCS.PHASECHK.TRANS64.TRYWAIT P2, [UR4+0x88], R11 ;  /* 0x0000880bff0075a7 */ /* 0x000ea40008041104 */
[----:B-12---:R-:W-:Y:S05]  /*4270*/  @!P2 BRA `(.L_x_72) ;  /* 0x0000005800f0a947 */ /* 0x006fea0003800000 */
.L_x_159:
        /* <DEDUP_REMOVED lines=8> */
[----:B------:R-:W-:Y:S01]  /*4300*/  @!UP3 UIADD3 UR48, UPT, UPT, UR4, 0x4200, URZ ;  /* 0x000042000430b890 */ /* 0x000fe2000fffe0ff */
[----:B------:R-:W-:Y:S01]  /*4310*/  @!P4 IADD3 R37, P0, PT, R38, 0x780, RZ ;  /* 0x000007802625c810 */ /* 0x000fe20007f1e0ff */
[----:B------:R-:W-:Y:S01]  /*4320*/  UMOV UR50, UR58 ;  /* 0x0000003a00327c82 */ /* 0x000fe20008000000 */
[----:B------:R-:W-:Y:S01]  /*4330*/  UMOV UR52, UR36 ;  /* 0x0000002400347c82 */ /* 0x000fe20008000000 */
[----:B------:R-:W-:Y:S01]  /*4340*/  @!UP3 UIADD3 UR26, UPT, UPT, UR58, 0x20, URZ ;  /* 0x000000203a1ab890 */ /* 0x000fe2000fffe0ff */
[----:B------:R-:W-:Y:S01]  /*4350*/  IMAD.U32 R14, RZ, RZ, UR8 ;  /* 0x00000008ff0e7e24 */ /* 0x000fe2000f8e00ff */
[----:B------:R-:W-:Y:S01]  /*4360*/  @!UP3 UIADD3 UR24, UPT, UPT, UR4, 0x5200, URZ ;  /* 0x000052000418b890 */ /* 0x000fe2000fffe0ff */
[----:B------:R-:W-:Y:S01]  /*4370*/  IMAD.U32 R15, RZ, RZ, UR7 ;  /* 0x00000007ff0f7e24 */ /* 0x000fe2000f8e00ff */
[----:B------:R-:W-:Y:S01]  /*4380*/  VOTEU.ALL UP1, P4 ;  /* 0x0000000000ff7886 */ /* 0x000fe20002020000 */
[----:B------:R-:W-:Y:S01]  /*4390*/  UMOV UR25, UR49 ;  /* 0x0000003100197c82 */ /* 0x000fe20008000000 */
[----:B------:R-:W-:Y:S01]  /*43a0*/  @!P4 R2UR UR22, R14 ;  /* 0x000000000e16c2ca */ /* 0x000fe200000e0000 */
[----:B------:R-:W-:Y:S01]  /*43b0*/  UMOV UR28, UR36 ;  /* 0x00000024001c7c82 */ /* 0x000fe20008000000 */
[----:B------:R-:W-:Y:S01]  /*43c0*/  @!P4 R2UR UR23, R15 ;  /* 0x000000000f17c2ca */ /* 0x000fe200000e0000 */
[----:B------:R-:W-:Y:S01]  /*43d0*/  UMOV UR27, UR51 ;  /* 0x00000033001b7c82 */ /* 0x000fe20008000000 */
        /* <DEDUP_REMOVED lines=8> */
[----:B------:R-:W-:Y:S02]  /*4460*/  @!UP3 UIADD3 UR8, UPT, UPT, UR4, 0x7200, URZ ;  /* 0x000072000408b890 */ /* 0x000fe4000fffe0ff */
        /* <DEDUP_REMOVED lines=13> */
.L_x_161:
[----:B------:R-:W2:Y:S01]  /*4540*/  LDC.64 R16, c[0x0][0xd10] ;  /* 0x00034400ff107b82 */ /* 0x000ea20000000a00 */
[----:B------:R-:W-:Y:S01]  /*4550*/  @!P4 R2UR UR8, R37 ;  /* 0x000000002508c2ca */ /* 0x000fe200000e0000 */
[----:B------:R-:W-:Y:S01]  /*4560*/  VOTEU.ALL UP3, P4 ;  /* 0x0000000000ff7886 */ /* 0x000fe20002060000 */
[----:B------:R-:W-:Y:S01]  /*4570*/  @!P4 R2UR UR7, R20 ;  /* 0x000000001407c2ca */ /* 0x000fe200000e0000 */
[----:B------:R-:W-:Y:S01]  /*4580*/  VOTEU.ALL UP2, P4 ;  /* 0x0000000000ff7886 */ /* 0x000fe20002040000 */
[----:B------:R-:W-:Y:S03]  /*4590*/  UMOV UR14, 0x0 ;  /* 0x00000000000e7882 */ /* 0x000fe60000000000 */
[----:B------:R-:W3:Y:S01]  /*45a0*/  LDC.64 R14, c[0x0][0xd18] ;  /* 0x00034600ff0e7b82 */ /* 0x000ee20000000a00 */
[----:B------:R-:W-:Y:S01]  /*45b0*/  @!UP3 UIADD3 UR43, UPT, UPT, UR59, 0x40, URZ ;  /* 0x000000403b2bb890 */ /* 0x000fe2000fffe0ff */
[----:B------:R-:W-:Y:S01]  /*45c0*/  @!P4 IMAD.MOV.U32 R20, RZ, RZ, 0x4000 ;  /* 0x00004000ff14c424 */ /* 0x000fe200078e00ff */
[----:B------:R-:W-:Y:S01]  /*45d0*/  @!UP3 UIADD3 UR40, UPT, UPT, UR4, 0x8200, URZ ;  /* 0x000082000428b890 */ /* 0x000fe2000fffe0ff */
[----:B------:R-:W-:Y:S01]  /*45e0*/  @P3 SHF.R.U32.HI R33, RZ, 0x10, R29 ;  /* 0x00000010ff213819 */ /* 0x000fe2000001161d */
[----:B------:R-:W-:Y:S03]  /*45f0*/  UMOV UR15, 0x10000000 ;  /* 0x10000000000f7882 */ /* 0x000fe60000000000 */
[----:B-1----:R-:W1:Y:S01]  /*4600*/  @!P1 LDC R0, c[0x0][0xd20] ;  /* 0x00034800ff009b82 */ /* 0x002e620000000800 */
[----:B------:R-:W-:Y:S01]  /*4610*/  UMOV UR42, UR58 ;  /* 0x0000003a002a7c82 */ /* 0x000fe20008000000 */
[----:B------:R-:W-:Y:S01]  /*4620*/  IMAD.U32 R40, RZ, RZ, UR8 ;  /* 0x00000008ff287e24 */ /* 0x000fe2000f8e00ff */
[----:B------:R-:W-:Y:S05]  /*4630*/  UMOV UR44, UR36 ;  /* 0x00000024002c7c82 */ /* 0x000fea0008000000 */
[----:B------:R-:W4:Y:S01]  /*4640*/  @!P1 LDC R3, c[0x0][0xd0c] ;  /* 0x00034300ff039b82 */ /* 0x000f220000000800 */
[----:B------:R-:W-:Y:S01]  /*4650*/  IMAD.U32 R41, RZ, RZ, UR7 ;  /* 0x00000007ff297e24 */ /* 0x000fe2000f8e00ff */
[----:B------:R-:W-:Y:S01]  /*4660*/  @!UP3 UIADD3 UR26, UPT, UPT, UR58, 0x20, URZ ;  /* 0x000000203a1ab890 */ /* 0x000fe2000fffe0ff */
[----:B------:R-:W-:Y:S01]  /*4670*/  @!P4 R2UR UR22, R40 ;  /* 0x000000002816c2ca */ /* 0x000fe200000e0000 */
[----:B------:R-:W-:Y:S01]  /*4680*/  @!UP3 UIADD3 UR24, UPT, UPT, UR4, 0x9200, URZ ;  /* 0x000092000418b890 */ /* 0x000fe2000fffe0ff */
[----:B------:R-:W-:Y:S01]  /*4690*/  VIADD R35, R35, 0x1 ;  /* 0x0000000123237836 */ /* 0x000fe20000000000 */
[----:B------:R-:W-:Y:S01]  /*46a0*/  @!P4 R2UR UR23, R41 ;  /* 0x000000002917c2ca */ /* 0x000fe200000e0000 */
[----:B------:R-:W-:Y:S01]  /*46b0*/  VOTEU.ALL UP1, P4 ;  /* 0x0000000000ff7886 */ /* 0x000fe20002020000 */
[----:B------:R-:W-:Y:S01]  /*46c0*/  UMOV UR25, UR41 ;  /* 0x0000002900197c82 */ /* 0x000fe20008000000 */
[----:B------:R-:W-:Y:S01]  /*46d0*/  UMOV UR28, UR36 ;  /* 0x00000024001c7c82 */ /* 0x000fe20008000000 */
[----:B------:R-:W-:Y:S01]  /*46e0*/  UMOV UR27, UR43 ;  /* 0x0000002b001b7c82 */ /* 0x000fe20008000000 */
[----:B------:R-:W-:Y:S02]  /*46f0*/  @!UP3 UIADD3 UR18, UPT, UPT, UR58, 0x40, URZ ;  /* 0x000000403a12b890 */ /* 0x000fe4000fffe0ff */
[----:B------:R-:W-:Y:S01]  /*4700*/  @!UP3 UIADD3 UR16, UPT, UPT, UR4, 0xa200, URZ ;  /* 0x0000a2000410b890 */ /* 0x000fe2000fffe0ff */
[----:B------:R-:W-:Y:S01]  /*4710*/  VOTEU.ALL UP0, P4 ;  /* 0x0000000000ff7886 */ /* 0x000fe20002000000 */
[----:B------:R-:W-:Y:S01]  /*4720*/  UMOV UR17, UR41 ;  /* 0x0000002900117c82 */ /* 0x000fe20008000000 */
[----:B------:R-:W-:Y:S01]  /*4730*/  UMOV UR20, UR36 ;  /* 0x0000002400147c82 */ /* 0x000fe20008000000 */
[----:B------:R-:W-:Y:S02]  /*4740*/  UMOV UR19, UR43 ;  /* 0x0000002b00137c82 */ /* 0x000fe40008000000 */
[----:B------:R1:W-:Y:S01]  /*4750*/  @!UP2 UTMALDG.3D [UR40], [UR22], desc[UR14] ;  /* 0x00000e281600a5b4 */ /* 0x0003e20008011000 */
[----:B------:R-:W-:Y:S02]  /*4760*/  @!UP3 UIADD3 UR10, UPT, UPT, UR58, 0x60, URZ ;  /* 0x000000603a0ab890 */ /* 0x000fe4000fffe0ff */
[----:B------:R-:W-:Y:S01]  /*4770*/  @!UP3 UIADD3 UR8, UPT, UPT, UR4, 0xb200, URZ ;  /* 0x0000b2000408b890 */ /* 0x000fe2000fffe0ff */
[----:B------:R-:W-:Y:S01]  /*4780*/  UMOV UR9, UR41 ;  /* 0x0000002900097c82 */ /* 0x000fe20008000000 */
[----:B------:R-:W-:Y:S01]  /*4790*/  UMOV UR12, UR36 ;  /* 0x00000024000c7c82 */ /* 0x000fe20008000000 */
[----:B------:R-:W-:Y:S01]  /*47a0*/  UMOV UR11, UR43 ;  /* 0x0000002b000b7c82 */ /* 0x000fe20008000000 */
[----:B------:R1:W-:Y:S01]  /*47b0*/  @!UP1 UTMALDG.3D [UR24], [UR22], desc[UR14] ;  /* 0x00000e18160095b4 */ /* 0x0003e20008011000 */
[----:B------:R-:W-:Y:S01]  /*47c0*/  VOTEU.ALL UP1, P4 ;  /* 0x0000000000ff7886 */ /* 0x000fe20002020000 */
[----:B------:R-:W-:Y:S01]  /*47d0*/  UPRMT UR7, UR37, 0x654, UR41 ;  /* 0x0000065425077896 */ /* 0x000fe20008000029 */
[----:B--2---:R-:W-:Y:S01]  /*47e0*/  @!P1 IMAD.HI.U32 R12, R13, R16, RZ ;  /* 0x000000100d0c9227 */ /* 0x004fe200078e00ff */
[----:B---3--:R-:W-:Y:S02]  /*47f0*/  @!P1 ISETP.NE.AND P0, PT, R14, 0x1, PT ;  /* 0x000000010e00980c */ /* 0x008fe40003f05270 */
[----:B----4-:R-:W-:Y:S01]  /*4800*/  @!P1 ISETP.NE.AND P2, PT, R3, 0x1, PT ;  /* 0x000000010300980c */ /* 0x010fe20003f45270 */
[C---:B------:R-:W-:Y:S01]  /*4810*/  @!P1 IMAD.HI.U32 R9, R10.reuse, R15, RZ ;  /* 0x0000000f0a099227 */ /* 0x040fe200078e00ff */
[----:B------:R2:W-:Y:S02]  /*4820*/  @!UP0 UTMALDG.3D [UR16], [UR22], desc[UR14] ;  /* 0x00000e10160085b4 */ /* 0x0005e40008011000 */
[----:B------:R-:W-:Y:S02]  /*4830*/  @!P1 SHF.R.U32.HI R12, RZ, R17, R12 ;  /* 0x00000011ff0c9219 */ /* 0x000fe4000001160c */
[----:B-1----:R-:W-:Y:S02]  /*4840*/  @!P1 SHF.R.U32.HI R9, RZ, R0, R9 ;  /* 0x00000000ff099219 */ /* 0x002fe40000011609 */
[----:B------:R-:W-:Y:S01]  /*4850*/  @!P1 SEL R12, R13, R12, !P2 ;  /* 0x0000000c0d0c9207 */ /* 0x000fe20005000000 */
[----:B------:R2:W-:Y:S01]  /*4860*/  @!UP1 UTMALDG.3D [UR8], [UR22], desc[UR14] ;  /* 0x00000e08160095b4 */ /* 0x0005e20008011000 */
[----:B------:R2:W-:Y:S01]  /*4870*/  @!P4 SYNCS.ARRIVE.TRANS64.RED.A0TR RZ, [UR4+0x70], R20 ;  /* 0x00007014ffffc9a7 */ /* 0x0005e20008300404 */
[----:B------:R-:W-:Y:S05]  /*4880*/  @!P1 SEL R9, R10, R9, !P0 ;  /* 0x000000090a099207 */ /* 0x000fea0004000000 */
[----:B------:R-:W-:Y:S02]  /*4890*/  @!P1 IMAD.IADD R0, R9, 0x1, -R12 ;  /* 0x0000000109009824 */ /* 0x000fe400078e0a0c */
[----:B------:R-:W-:Y:S02]  /*48a0*/  @!P1 IMAD.IADD R9, R12, 0x1, -R9 ;  /* 0x000000010c099824 */ /* 0x000fe400078e0a09 */
[----:B------:R-:W-:Y:S02]  /*48b0*/  @!P1 IMAD R13, R0, R3, R13 ;  /* 0x00000003000d9224 */ /* 0x000fe400078e020d */
[----:B------:R-:W-:Y:S01]  /*48c0*/  @!P1 IMAD R10, R9, R14, R10 ;  /* 0x0000000e090a9224 */ /* 0x000fe200078e020a */
[----:B------:R-:W-:Y:S01]  /*48d0*/  SYNCS.ARRIVE.TRANS64.RED.A1T0 RZ, [UR7], RZ ;  /* 0x000000ffffff79a7 */ /* 0x000fe20008100407 */
[----:B------:R-:W1:Y:S02]  /*48e0*/  SYNCS.PHASECHK.TRANS64.TRYWAIT P5, [UR4+0x98], R11 ;  /* 0x0000980bff0075a7 */ /* 0x000e6400080a1104 */
[----:B-12---:R-:W-:Y:S05]  /*48f0*/  @!P5 BRA `(.L_x_74) ;  /* 0x000000540080d947 */ /* 0x006fea0003800000 */
.L_x_163:
[----:B------:R-:W-:Y:S01]  /*4900*/  @!P4 IADD3 R3, P0, PT, R38, 0x780, RZ ;  /* 0x000007802603c810 */ /* 0x000fe20007f1e0ff */
[----:B------:R-:W-:Y:S01]  /*4910*/  VOTEU.ALL UP2, P4 ;  /* 0x0000000000ff7886 */ /* 0x000fe20002040000 */
[----:B------:R-:W-:Y:S01]  /*4920*/  UMOV UR14, 0x0 ;  /* 0x00000000000e7882 */ /* 0x000fe20000000000 */
[----:B------:R-:W-:Y:S01]  /*4930*/  UMOV UR15, 0x10000000 ;  /* 0x10000000000f7882 */ /* 0x000fe20000000000 */
[----:B------:R-:W-:Y:S01]  /*4940*/  @!P4 R2UR UR8, R3 ;  /* 0x000000000308c2ca */ /* 0x000fe200000e0000 */
[----:B-1----:R-:W-:Y:S01]  /*4950*/  @!P4 IMAD.X R0, RZ, RZ, R39, P0 ;  /* 0x000000ffff00c224 */ /* 0x002fe200000e0627 */
[----:B------:R-:W-:Y:S01]  /*4960*/  UMOV UR34, UR58 ;  /* 0x0000003a00227c82 */ /* 0x000fe20008000000 */
[----:B------:R-:W-:Y:S01]  /*4970*/  VOTEU.ALL UP1, P4 ;  /* 0x0000000000ff7886 */ /* 0x000fe20002020000 */
[----:B------:R-:W-:Y:S01]  /*4980*/  UMOV UR12, UR36 ;  /* 0x00000024000c7c82 */ /* 0x000fe20008000000 */
[----:B------:R-:W-:Y:S01]  /*4990*/  VOTEU.ALL UP3, P4 ;  /* 0x0000000000ff7886 */ /* 0x000fe20002060000 */
[----:B------:R-:W-:Y:S01]  /*49a0*/  @!P4 R2UR UR7, R0 ;  /* 0x000000000007c2ca */ /* 0x000fe200000e0000 */
[----:B------:R-:W-:Y:S01]  /*49b0*/  VOTEU.ALL UP0, P4 ;  /* 0x0000000000ff7886 */ /* 0x000fe20002000000 */
[----:B------:R-:W-:Y:S01]  /*49c0*/  UMOV UR28, UR36 ;  /* 0x00000024001c7c82 */ /* 0x000fe20008000000 */
[----:B------:R-:W-:Y:S01]  /*49d0*/  UMOV UR20, UR36 ;  /* 0x0000002400147c82 */ /* 0x000fe20008000000 */
[----:B------:R-:W-:Y:S01]  /*49e0*/  @!UP3 UIADD3 UR33, UPT, UPT, UR4, 0x78, URZ ;  /* 0x000000780421b890 */ /* 0x000fe2000fffe0ff */
[----:B------:R-:W-:Y:S01]  /*49f0*/  IMAD.IADD R0, R13, 0x1, R92 ;  /* 0x000000010d007824 */ /* 0x000fe200078e025c */
[----:B------:R-:W-:Y:S01]  /*4a00*/  @!UP3 UIADD3 UR35, UPT, UPT, UR59, 0x60, URZ ;  /* 0x000000603b23b890 */ /* 0x000fe2000fffe0ff */
[----:B------:R-:W-:Y:S01]  /*4a10*/  IMAD.U32 R14, RZ, RZ, UR8 ;  /* 0x00000008ff0e7e24 */ /* 0x000fe2000f8e00ff */
[----:B------:R-:W-:Y:S01]  /*4a20*/  @!UP3 UIADD3 UR32, UPT, UPT, UR4, 0xc200, URZ ;  /* 0x0000c2000420b890 */ /* 0x000fe2000fffe0ff */
[----:B------:R-:W-:Y:S01]  /*4a30*/  ISETP.NE.AND P0, PT, R35, 0x2, PT ;  /* 0x000000022300780c */ /* 0x000fe20003f05270 */
[----:B------:R-:W-:Y:S01]  /*4a40*/  @!UP3 UIADD3 UR10, UPT, UPT, UR58, 0x20, URZ ;  /* 0x000000203a0ab890 */ /* 0x000fe2000fffe0ff */
[----:B------:R-:W-:Y:S01]  /*4a50*/  LOP3.LUT R36, R36, 0x1, RZ, 0x3c, !PT ;  /* 0x0000000124247812 */ /* 0x000fe200078e3cff */
[----:B------:R-:W-:Y:S01]  /*4a60*/  @!UP3 UIADD3 UR8, UPT, UPT, UR4, 0xd200, URZ ;  /* 0x0000d2000408b890 */ /* 0x000fe2000fffe0ff */
[----:B------:R-:W-:Y:S01]  /*4a70*/  IMAD.U32 R15, RZ, RZ, UR7 ;  /* 0x00000007ff0f7e24 */ /* 0x000fe2000f8e00ff */
[----:B------:R-:W-:Y:S01]  /*4a80*/  @!P4 R2UR UR22, R14 ;  /* 0x000000000e16c2ca */ /* 0x000fe200000e0000 */
[----:B------:R-:W-:Y:S01]  /*4a90*/  UMOV UR9, UR33 ;  /* 0x0000002100097c82 */ /* 0x000fe20008000000 */
[----:B------:R-:W-:Y:S01]  /*4aa0*/  UMOV UR11, UR35 ;  /* 0x00000023000b7c82 */ /* 0x000fe20008000000 */
[----:B------:R-:W-:Y:S01]  /*4ab0*/  @!UP3 UIADD3 UR26, UPT, UPT, UR58, 0x40, URZ ;  /* 0x000000403a1ab890 */ /* 0x000fe2000fffe0ff */
[----:B------:R-:W-:Y:S01]  /*4ac0*/  @!P4 R2UR UR23, R15 ;  /* 0x000000000f17c2ca */ /* 0x000fe200000e0000 */
[----:B------:R-:W-:Y:S01]  /*4ad0*/  @!UP3 UIADD3 UR24, UPT, UPT, UR4, 0xe200, URZ ;  /* 0x0000e2000418b890 */ /* 0x000fe2000fffe0ff */
[----:B------:R-:W-:Y:S01]  /*4ae0*/  SEL R3, RZ, 0x1, P0 ;  /* 0x00000001ff037807 */ /* 0x000fe20000000000 */
[----:B------:R-:W-:Y:S01]  /*4af0*/  UMOV UR25, UR33 ;  /* 0x0000002100197c82 */ /* 0x000fe20008000000 */
[----:B------:R-:W-:Y:S01]  /*4b00*/  UMOV UR27, UR35 ;  /* 0x00000023001b7c82 */ /* 0x000fe20008000000 */
[----:B------:R-:W-:Y:S01]  /*4b10*/  @!UP3 UIADD3 UR18, UPT, UPT, UR58, 0x60, URZ ;  /* 0x000000603a12b890 */ /* 0x000fe2000fffe0ff */
[----:B------:R-:W-:Y:S01]  /*4b20*/  LOP3.LUT R34, R34, R3, RZ, 0x3c, !PT ;  /* 0x0000000322227212 */ /* 0x000fe200078e3cff */
[----:B------:R-:W-:Y:S01]  /*4b30*/  @!UP3 UIADD3 UR16, UPT, UPT, UR4, 0xf200, URZ ;  /* 0x0000f2000410b890 */ /* 0x000fe2000fffe0ff */
[----:B------:R-:W-:Y:S01]  /*4b40*/  IMAD.IADD R20, R10, 0x1, R81 ;  /* 0x000000010a147824 */ /* 0x000fe200078e0251 */
[----:B------:R-:W-:Y:S01]  /*4b50*/  UMOV UR17, UR33 ;  /* 0x0000002100117c82 */ /* 0x000fe20008000000 */
[----:B------:R-:W-:Y:S01]  /*4b60*/  UMOV UR19, UR35 ;  /* 0x0000002300137c82 */ /* 0x000fe20008000000 */
[----:B------:R-:W-:Y:S02]  /*4b70*/  SEL R35, R35, RZ, P0 ;  /* 0x000000ff23237207 */ /* 0x000fe40000000000 */
[----:B------:R1:W-:Y:S01]  /*4b80*/  @!UP2 UTMALDG.3D [UR32], [UR22], desc[UR14] ;  /* 0x00000e201600a5b4 */ /* 0x0003e20008011000 */
[----:B------:R2:W-:Y:S01]  /*4b90*/  @!UP1 UTMALDG.3D [UR8], [UR22], desc[UR14] ;  /* 0x00000e08160095b4 */ /* 0x0005e20008011000 */
[----:B------:R-:W-:Y:S01]  /*4ba0*/  VOTEU.ALL UP1, P4 ;  /* 0x0000000000ff7886 */ /* 0x000fe20002020000 */
[----:B------:R4:W-:Y:S04]  /*4bb0*/  @!UP0 UTMALDG.3D [UR24], [UR22], desc[UR14] ;  /* 0x00000e18160085b4 */ /* 0x0009e80008011000 */
[----:B------:R4:W-:Y:S01]  /*4bc0*/  @!UP1 UTMALDG.3D [UR16], [UR22], desc[UR14] ;  /* 0x00000e10160095b4 */ /* 0x0009e20008011000 */
[----:B------:R4:W-:Y:S01]  /*4bd0*/  @!P4 SYNCS.ARRIVE.TRANS64.RED.A0TR RZ, [UR4+0x78], R32 ;  /* 0x00007820ffffc9a7 */ /* 0x0009e20008300404 */
[----:B------:R-:W-:Y:S01]  /*4be0*/  UPLOP3.LUT UP1, UPT, UPT, UPT, UPT, 0x80, 0x8 ;  /* 0x000000000008789c */ /* 0x000fe20003f2f070 */
[----:B-1----:R-:W-:Y:S01]  /*4bf0*/  @P3 R2UR UR36, R33 ;  /* 0x00000000212432ca */ /* 0x002fe200000e0000 */
[----:B------:R-:W-:Y:S01]  /*4c00*/  SYNCS.ARRIVE.TRANS64.RED.A1T0 RZ, [UR5], RZ ;  /* 0x000000ffffff79a7 */ /* 0x000fe20008100405 */
[----:B--2---:R-:W-:Y:S01]  /*4c10*/  R2UR UR11, R0 ;  /* 0x00000000000b72ca */ /* 0x004fe200000e0000 */
[----:B------:R-:W-:Y:S03]  /*4c20*/  @!UPT UIADD3 URZ, UPT, UPT, URZ, URZ, URZ ;  /* 0x000000fffffff290 */ /* 0x000fe6000fffe0ff */
[----:B------:R-:W-:Y:S11]  /*4c30*/  @P3 BRA `(.L_x_75) ;  /* 0xffffffec004c3947 */ /* 0x000ff6000383ffff */
[----:B------:R-:W-:-:S04]  /*4c40*/  SHF.L.U32 R3, R36, 0x1f, RZ ;  /* 0x0000001f24037819 */ /* 0x000fc800000006ff */
[----:B------:R-:W1:Y:S02]  /*4c50*/  SYNCS.PHASECHK.TRANS64.TRYWAIT P0, [UR4+0x80], R3 ;  /* 0x00008003ff0075a7 */ /* 0x000e640008001104 */
[----:B-1----:R-:W-:Y:S05]  /*4c60*/  @!P0 BRA `(.L_x_76) ;  /* 0x0000005000bc8947 */ /* 0x002fea0003800000 */
.L_x_165:
[----:B------:R-:W2:Y:S02]  /*4c70*/  SYNCS.PHASECHK.TRANS64.TRYWAIT P0, [UR4+0x88], R3 ;  /* 0x00008803ff0075a7 */ /* 0x000ea40008001104 */
[----:B--2---:R-:W-:Y:S05]  /*4c80*/  @!P0 BRA `(.L_x_77) ;  /* 0x0000005000cc8947 */ /* 0x004fea0003800000 */
.L_x_167:
[----:B------:R-:W2:Y:S02]  /*4c90*/  SYNCS.PHASECHK.TRANS64.TRYWAIT P0, [UR4+0x90], R3 ;  /* 0x00009003ff0075a7 */ /* 0x000ea40008001104 */
[----:B--2---:R-:W-:Y:S05]  /*4ca0*/  @!P0 BRA `(.L_x_78) ;  /* 0x0000005000dc8947 */ /* 0x004fea0003800000 */
.L_x_169:
[----:B-1----:R-:W-:-:S07]  /*4cb0*/  MOV R0, UR4 ;  /* 0x0000000400007c02 */ /* 0x002fce0008000f00 */
.L_x_79:
[----:B-1----:R-:W-:-:S04]  /*4cc0*/  SHF.L.U32 R3, R36, 0x1f, RZ ;  /* 0x0000001f24037819 */ /* 0x002fc800000006ff */
[----:B------:R1:W2:Y:S03]  /*4cd0*/  SYNCS.PHASECHK.TRANS64.TRYWAIT P0, [R0+URZ+0x98], R3 ;  /* 0x00009803000075a7 */ /* 0x0002a600080011ff */
[----:B--2---:R-:W-:Y:S05]  /*4ce0*/  @!P0 NANOSLEEP.SYNCS 0x989680 ;  /* 0x009896800000895d */ /* 0x004fea0003900000 */
[----:B------:R-:W2:Y:S02]  /*4cf0*/  @!P0 SYNCS.PHASECHK.TRANS64 P0, [R0+URZ+0x98], R3 ;  /* 0x00009803000085a7 */ /* 0x000ea400080010ff */
[----:B--2-4-:R-:W-:Y:S05]  /*4d00*/  @P0 EXIT ;  /* 0x000000000000094d */ /* 0x014fea0003800000 */
[----:B------:R-:W-:Y:S05]  /*4d10*/  BRA `(.L_x_79) ;  /* 0xfffffffc00e87947 */ /* 0x000fea000383ffff */
.L_x_64:
[----:B------:R-:W-:-:S06]  /*4d20*/  UISETP.GE.AND UP0, UPT, UR8, 0x4, UPT ;  /* 0x000000040800788c */ /* 0x000fcc000bf06270 */
[----:B------:R-:W-:-:S13]  /*4d30*/  PLOP3.LUT P0, PT, PT, PT, UP0, 0x80, 0x8 ;  /* 0x000000000008781c */ /* 0x000fda0003f0f008 */
[----:B------:R-:W-:Y:S05]  /*4d40*/  @!P0 EXIT ;  /* 0x000000000000894d */ /* 0x000fea0003800000 */
[----:B------:R-:W-:Y:S01]  /*4d50*/  BAR.SYNC.DEFER_BLOCKING 0x6, 0xa0 ;  /* 0x0182800000007b1d */ /* 0x000fe20000010000 */
[C---:B------:R-:W-:Y:S01]  /*4d60*/  IMAD.SHL.U32 R4, R107.reuse, 0x4, RZ ;  /* 0x000000046b047824 */ /* 0x040fe200078e00ff */
[C---:B------:R-:W-:Y:S01]  /*4d70*/  R2P PR, R107.reuse, 0x18 ;  /* 0x000000186b007804 */ /* 0x040fe20000000000 */
[C---:B------:R-:W-:Y:S02]  /*4d80*/  IMAD.SHL.U32 R101, R107.reuse, 0x80, RZ ;  /* 0x000000806b657824 */ /* 0x040fe400078e00ff */
[----:B------:R-:W-:Y:S01]  /*4d90*/  HFMA2 R106, -RZ, RZ, 0, 9.5367431640625e-06 ;  /* 0x000000a0ff6a7431 */ /* 0x000fe200000001ff */
[----:B------:R-:W-:Y:S01]  /*4da0*/  SHF.L.U32 R45, R107, 0x10, RZ ;  /* 0x000000106b2d7819 */ /* 0x000fe200000006ff */
[----:B------:R-:W-:Y:S01]  /*4db0*/  UMOV UR46, 0x400 ;  /* 0x00000400002e7882 */ /* 0x000fe20000000000 */
[----:B------:R-:W1:Y:S01]  /*4dc0*/  LDC R97, c[0x0][0x370] ;  /* 0x0000dc00ff617b82 */ /* 0x000e620000000800 */
[----:B------:R-:W-:Y:S01]  /*4dd0*/  ULEA UR46, UR37, UR46, 0x18 ;  /* 0x0000002e252e7291 */ /* 0x000fe2000f8ec0ff */
[----:B------:R-:W-:Y:S01]  /*4de0*/  LOP3.LUT R101, R101, 0x307c, R4, 0xc8, !PT ;  /* 0x0000307c65657812 */ /* 0x000fe200078ec804 */
[----:B------:R-:W-:Y:S01]  /*4df0*/  HFMA2 R111, -RZ, RZ, 0, 0 ;  /* 0x00000000ff6f7431 */ /* 0x000fe200000001ff */
[----:B------:R-:W-:Y:S01]  /*4e00*/  LOP3.LUT R45, R45, 0x600000, RZ, 0xc0, !PT ;  /* 0x006000002d2d7812 */ /* 0x000fe200078ec0ff */
[----:B------:R-:W-:Y:S01]  /*4e10*/  UIADD3 UR4, UPT, UPT, UR46, 0x200, URZ ;  /* 0x000002002e047890 */ /* 0x000fe2000fffe0ff */
[----:B------:R-:W-:Y:S01]  /*4e20*/  LOP3.LUT R107, R107, 0x60, RZ, 0xc0, !PT ;  /* 0x000000606b6b7812 */ /* 0x000fe200078ec0ff */
[----:B------:R-:W-:Y:S01]  /*4e30*/  VIADD R95, R101, UR46 ;  /* 0x0000002e655f7c36 */ /* 0x000fe20008000000 */
[----:B------:R-:W2:Y:S01]  /*4e40*/  LDC R42, c[0x0][0xd0c] ;  /* 0x00034300ff2a7b82 */ /* 0x000ea20000000800 */
[----:B------:R-:W-:Y:S01]  /*4e50*/  IMAD.MOV.U32 R105, RZ, RZ, 0x1 ;  /* 0x00000001ff697424 */ /* 0x000fe200078e00ff */
[----:B------:R-:W-:Y:S01]  /*4e60*/  MOV R44, RZ ;  /* 0x000000ff002c7202 */ /* 0x000fe20000000f00 */
[C---:B------:R-:W-:Y:S01]  /*4e70*/  VIADD R3, R95.reuse, 0x200 ;  /* 0x000002005f037836 */ /* 0x040fe20000000000 */
[----:B------:R-:W-:Y:S01]  /*4e80*/  IADD3 R99, PT, PT, R95, 0x340, RZ ;  /* 0x000003405f637810 */ /* 0x000fe20007ffe0ff */
[----:B------:R-:W-:Y:S01]  /*4e90*/  IMAD.MOV.U32 R104, RZ, RZ, RZ ;  /* 0x000000ffff687224 */ /* 0x000fe200078e00ff */
[----:B------:R-:W-:Y:S01]  /*4ea0*/  SEL R106, R106, 0x60, !P3 ;  /* 0x000000606a6a7807 */ /* 0x000fe20005800000 */
[----:B------:R-:W-:Y:S01]  /*4eb0*/  @P4 VIADD R99, R3, 0xc0 ;  /* 0x000000c003634836 */ /* 0x000fe20000000000 */
[----:B------:R-:W4:Y:S01]  /*4ec0*/  LDC R94, c[0x0][0xd20] ;  /* 0x00034800ff5e7b82 */ /* 0x000f220000000800 */
[----:B------:R-:W3:Y:S01]  /*4ed0*/  LDS R0, [UR46+0x140] ;  /* 0x0001402eff007984 */ /* 0x000ee20008000800 */
[----:B------:R-:W-:Y:S01]  /*4ee0*/  IMAD.MOV.U32 R103, RZ, RZ, RZ ;  /* 0x000000ffff677224 */ /* 0x000fe200078e00ff */
[----:B------:R-:W-:Y:S01]  /*4ef0*/  MOV R100, UR4 ;  /* 0x0000000400647c02 */ /* 0x000fe20008000f00 */
[----:B------:R-:W1:Y:S04]  /*4f00*/  LDCU.64 UR50, c[0x0][0x348] ;  /* 0x00006900ff3277ac */ /* 0x000e680008000a00 */
[----:B------:R-:W1:Y:S01]  /*4f10*/  LDC R40, c[0x0][0xd30] ;  /* 0x00034c00ff287b82 */ /* 0x000e620000000800 */
[----:B------:R-:W1:Y:S01]  /*4f20*/  LDCU.64 UR44, c[0x0][0xa88] ;  /* 0x00015100ff2c77ac */ /* 0x000e620008000a00 */
[----:B------:R-:W-:Y:S01]  /*4f30*/  UMOV UR47, URZ ;  /* 0x000000ff002f7c82 */ /* 0x000fe20008000000 */
[----:B------:R-:W-:-:S05]  /*4f40*/  UMOV UR48, URZ ;  /* 0x000000ff00307c82 */ /* 0x000fca0008000000 */
[----:B------:R-:W1:Y:S08]  /*4f50*/  LDC.64 R86, c[0x0][0xa88] ;  /* 0x0002a200ff567b82 */ /* 0x000e700000000a00 */
[----:B------:R-:W1:Y:S08]  /*4f60*/  LDC.64 R90, c[0x0][0xd10] ;  /* 0x00034400ff5a7b82 */ /* 0x000e700000000a00 */
[----:B------:R-:W1:Y:S08]  /*4f70*/  LDC.64 R38, c[0x0][0xd18] ;  /* 0x00034600ff267b82 */ /* 0x000e700000000a00 */
[----:B------:R-:W1:Y:S01]  /*4f80*/  LDC.64 R36, c[0x0][0xd28] ;  /* 0x00034a00ff247b82 */ /* 0x000e620000000a00 */
[----:B---3--:R-:W-:-:S07]  /*4f90*/  IMAD.IADD R45, R0, 0x1, R45 ;  /* 0x00000001002d7824 */ /* 0x008fce00078e022d */
[----:B------:R-:W3:Y:S08]  /*4fa0*/  LDC.64 R88, c[0x0][0xa90] ;  /* 0x0002a400ff587b82 */ /* 0x000ef00000000a00 */
[----:B------:R-:W1:Y:S08]  /*4fb0*/  LDC.64 R84, c[0x0][0xab0] ;  /* 0x0002ac00ff547b82 */ /* 0x000e700000000a00 */
[----:B------:R-:W1:Y:S08]  /*4fc0*/  LDC.64 R82, c[0x0][0xaa8] ;  /* 0x0002aa00ff527b82 */ /* 0x000e700000000a00 */
[----:B--2-4-:R-:W1:Y:S02]  /*4fd0*/  LDC R96, c[0x0][0x374] ;  /* 0x0000dd00ff607b82 */ /* 0x014e640000000800 */
.L_x_123:
[----:B------:R-:W-:Y:S02]  /*4fe0*/  LEA R0, R111, UR46, 0x3 ;  /* 0x0000002e6f007c11 */ /* 0x000fe4000f8e18ff */
[----:B------:R-:W-:Y:S02]  /*4ff0*/  SHF.L.U32 R3, R103, 0x1f, RZ ;  /* 0x0000001f67037819 */ /* 0x000fe400000006ff */
[----:B------:R-:W-:Y:S02]  /*5000*/  LEA R16, R111, UR46, 0x4 ;  /* 0x0000002e6f107c11 */ /* 0x000fe4000f8e20ff */
[----:B--2---:R-:W2:Y:S02]  /*5010*/  SYNCS.PHASECHK.TRANS64.TRYWAIT P0, [R0+URZ+0xb0], R3 ;  /* 0x0000b003000075a7 */ /* 0x004ea400080011ff */
[----:B--2---:R-:W-:Y:S05]  /*5020*/  @!P0 BRA `(.L_x_80) ;  /* 0x0000005000148947 */ /* 0x004fea0003800000 */
.L_x_170:
[----:B------:R-:W4:Y:S01]  /*5030*/  LDC.64 R14, c[0x0][0xd10] ;  /* 0x00034400ff0e7b82 */ /* 0x000f220000000a00 */
[----:B------:R-:W3:Y:S01]  /*5040*/  LDS.128 R16, [R16+0x120] ;  /* 0x0001200010107984 */ /* 0x000ee20000000c00 */
[----:B-1----:R-:W-:Y:S01]  /*5050*/  ISETP.NE.AND P1, PT, R40, 0x1, PT ;  /* 0x000000012800780c */ /* 0x002fe20003f25270 */
[----:B--2---:R-:W-:Y:S01]  /*5060*/  VIADD R0, R0, 0xc0 ;  /* 0x000000c000007836 */ /* 0x004fe20000000000 */
[----:B------:R-:W-:Y:S04]  /*5070*/  ISETP.GE.AND P0, PT, R2, 0x1, PT ;  /* 0x000000010200780c */ /* 0x000fe80003f06270 */
[----:B------:R-:W1:Y:S01]  /*5080*/  LDC.64 R12, c[0x0][0xd18] ;  /* 0x00034600ff0c7b82 */ /* 0x000e620000000a00 */
[----:B------:R-:W-:Y:S01]  /*5090*/  PRMT R0, RZ, 0x654, R0 ;  /* 0x00000654ff007816 */ /* 0x000fe20000000000 */
[----:B------:R-:W-:Y:S01]  /*50a0*/  @!PT LDS RZ, [RZ] ;  /* 0x00000000fffff984 */ /* 0x000fe20000000800 */
[----:B------:R-:W-:Y:S01]  /*50b0*/  @!PT LDS RZ, [RZ] ;  /* 0x00000000fffff984 */ /* 0x000fe20000000800 */
[----:B------:R-:W-:Y:S01]  /*50c0*/  @!PT LDS RZ, [RZ] ;  /* 0x00000000fffff984 */ /* 0x000fe20000000800 */
[----:B------:R-:W-:Y:S01]  /*50d0*/  @!PT LDS RZ, [RZ] ;  /* 0x00000000fffff984 */ /* 0x000fe20000000800 */
[----:B------:R2:W-:Y:S06]  /*50e0*/  MEMBAR.ALL.CTA ;  /* 0x0000000000007992 */ /* 0x0005ec0000008000 */
[----:B--2---:R-:W2:Y:S01]  /*50f0*/  FENCE.VIEW.ASYNC.S ;  /* 0x00000000000073c6 */ /* 0x004ea20000000000 */
[----:B------:R-:W1:Y:S08]  /*5100*/  @!P1 LDC R11, c[0x0][0xd20] ;  /* 0x00034800ff0b9b82 */ /* 0x000e700000000800 */
[----:B------:R-:W1:Y:S01]  /*5110*/  @!P1 LDC R10, c[0x0][0xd0c] ;  /* 0x00034300ff0a9b82 */ /* 0x000e620000000800 */
[----:B--2---:R2:W-:Y:S01]  /*5120*/  SYNCS.ARRIVE.TRANS64.RED.A1T0 RZ, [R0+URZ], RZ ;  /* 0x000000ff00ff79a7 */ /* 0x0045e200081004ff */
[----:B---3--:R-:W-:Y:S04]  /*5130*/  LOP3.LUT P4, RZ, R18, 0x1, RZ, 0xc0, !PT ;  /* 0x0000000112ff7812 */ /* 0x008fe8000788c0ff */
[----:B------:R-:W-:Y:S09]  /*5140*/  P2R R108, PR, RZ, 0x10 ;  /* 0x00000010ff6c7803 */ /* 0x000ff20000000000 */
[----:B------:R-:W-:Y:S02]  /*5150*/  @P4 MOV R43, R16 ;  /* 0x00000010002b4202 */ /* 0x000fe40000000f00 */
[----:B------:R-:W-:Y:S01]  /*5160*/  @P4 LOP3.LUT R41, R17, 0xffff, RZ, 0xc0, !PT ;  /* 0x0000ffff11294812 */ /* 0x000fe200078ec0ff */
[----:B--2-4-:R-:W-:Y:S06]  /*5170*/  @!P0 BRA `(.L_x_81) ;  /* 0x0000000000a48947 */ /* 0x014fec0003800000 */
[----:B------:R-:W-:Y:S01]  /*5180*/  IMAD.HI.U32 R21, R96, R39, RZ ;  /* 0x0000002760157227 */ /* 0x000fe200078e00ff */
[----:B------:R-:W-:Y:S02]  /*5190*/  ISETP.NE.AND P0, PT, R38, 0x1, PT ;  /* 0x000000012600780c */ /* 0x000fe40003f05270 */
[----:B------:R-:W-:Y:S01]  /*51a0*/  ISETP.NE.AND P2, PT, R2, 0x1, PT ;  /* 0x000000010200780c */ /* 0x000fe20003f45270 */
[----:B------:R-:W-:Y:S01]  /*51b0*/  IMAD.HI.U32 R22, R97, R90, RZ ;  /* 0x0000005a61167227 */ /* 0x000fe200078e00ff */
[----:B------:R-:W-:Y:S02]  /*51c0*/  SHF.R.U32.HI R21, RZ, R94, R21 ;  /* 0x0000005eff157219 */ /* 0x000fe40000011615 */
[----:B------:R-:W-:Y:S01]  /*51d0*/  ISETP.NE.AND P3, PT, R42, 0x1, PT ;  /* 0x000000012a00780c */ /* 0x000fe20003f65270 */
[----:B------:R-:W-:Y:S01]  /*51e0*/  IMAD.HI.U32 R26, R43, R90, RZ ;  /* 0x0000005a2b1a7227 */ /* 0x000fe200078e00ff */
[----:B------:R-:W-:Y:S02]  /*51f0*/  SHF.R.U32.HI R22, RZ, R91, R22 ;  /* 0x0000005bff167219 */ /* 0x000fe40000011616 */
[----:B------:R-:W-:Y:S01]  /*5200*/  SEL R3, R96, R21, !P0 ;  /* 0x0000001560037207 */ /* 0x000fe20004000000 */
[----:B------:R-:W-:Y:S01]  /*5210*/  IMAD.HI.U32 R21, R41, R39, RZ ;  /* 0x0000002729157227 */ /* 0x000fe200078e00ff */
[----:B------:R-:W-:Y:S02]  /*5220*/  SEL R7, R97, R22, !P3 ;  /* 0x0000001661077207 */ /* 0x000fe40005800000 */
[----:B------:R-:W-:Y:S01]  /*5230*/  SHF.R.U32.HI R26, RZ, R91, R26 ;  /* 0x0000005bff1a7219 */ /* 0x000fe2000001161a */
[-C--:B------:R-:W-:Y:S04]  /*5240*/  IMAD.HI.U32 R22, R3, R36.reuse, RZ ;  /* 0x0000002403167227 */ /* 0x080fe800078e00ff */
[----:B------:R-:W-:Y:S01]  /*5250*/  IMAD.HI.U32 R24, R7, R36, RZ ;  /* 0x0000002407187227 */ /* 0x000fe200078e00ff */
[-C--:B------:R-:W-:Y:S02]  /*5260*/  @P2 SHF.R.U32.HI R3, RZ, R37.reuse, R22 ;  /* 0x00000025ff032219 */ /* 0x080fe40000011616 */
[----:B------:R-:W-:Y:S02]  /*5270*/  SHF.R.U32.HI R22, RZ, R94, R21 ;  /* 0x0000005eff167219 */ /* 0x000fe40000011615 */
[----:B------:R-:W-:Y:S01]  /*5280*/  @P2 SHF.R.U32.HI R7, RZ, R37, R24 ;  /* 0x00000025ff072219 */ /* 0x000fe20000011618 */
[C---:B------:R-:W-:Y:S01]  /*5290*/  IMAD R4, R2.reuse, R3, RZ ;  /* 0x0000000302047224 */ /* 0x040fe200078e02ff */
[----:B------:R-:W-:Y:S02]  /*52a0*/  SEL R5, R41, R22, !P0 ;  /* 0x0000001629057207 */ /* 0x000fe40004000000 */
[----:B------:R-:W-:Y:S01]  /*52b0*/  SEL R3, R43, R26, !P3 ;  /* 0x0000001a2b037207 */ /* 0x000fe20005800000 */
[----:B------:R-:W-:Y:S01]  /*52c0*/  IMAD R6, R2, R7, RZ ;  /* 0x0000000702067224 */ /* 0x000fe200078e02ff */
[C---:B------:R-:W-:Y:S01]  /*52d0*/  ISETP.GE.AND P0, PT, R5.reuse, R4, PT ;  /* 0x000000040500720c */ /* 0x040fe20003f06270 */
[----:B------:R-:W-:Y:S03]  /*52e0*/  IMAD.HI.U32 R8, R5, R36, RZ ;  /* 0x0000002405087227 */ /* 0x000fe600078e00ff */
[----:B------:R-:W-:Y:S01]  /*52f0*/  ISETP.GE.OR P0, PT, R3, R6, P0 ;  /* 0x000000060300720c */ /* 0x000fe20000706670 */
[----:B------:R-:W-:Y:S01]  /*5300*/  IMAD.MOV R6, RZ, RZ, -R3 ;  /* 0x000000ffff067224 */ /* 0x000fe200078e0a03 */
[-C--:B------:R-:W-:Y:S03]  /*5310*/  SHF.R.U32.HI R8, RZ, R37.reuse, R8 ;  /* 0x00000025ff087219 */ /* 0x080fe60000011608 */
[----:B------:R-:W-:Y:S01]  /*5320*/  IMAD R43, R42, R6, R43 ;  /* 0x000000062a2b7224 */ /* 0x000fe200078e022b */
[----:B------:R-:W-:Y:S05]  /*5330*/  SEL R9, R5, R8, !P2 ;  /* 0x0000000805097207 */ /* 0x000fea0005000000 */
[----:B------:R-:W-:Y:S02]  /*5340*/  IMAD.MOV R8, RZ, RZ, -R9 ;  /* 0x000000ffff087224 */ /* 0x000fe400078e0a09 */
[C---:B------:R-:W-:Y:S04]  /*5350*/  @!P0 IMAD.HI.U32 R4, R3.reuse, R36, RZ ;  /* 0x0000002403048227 */ /* 0x040fe800078e00ff */
[----:B------:R-:W-:Y:S01]  /*5360*/  IMAD R8, R2, R8, R5 ;  /* 0x0000000802087224 */ /* 0x000fe200078e0205 */
[----:B------:R-:W-:Y:S04]  /*5370*/  @!P0 SHF.R.U32.HI R4, RZ, R37, R4 ;  /* 0x00000025ff048219 */ /* 0x000fe80000011604 */
[----:B------:R-:W-:Y:S02]  /*5380*/  @!P0 SEL R0, R3, R4, !P2 ;  /* 0x0000000403008207 */ /* 0x000fe40005000000 */
[----:B------:R-:W-:Y:S02]  /*5390*/  IADD3 R4, PT, PT, -R5, RZ, RZ ;  /* 0x000000ff05047210 */ /* 0x000fe40007ffe1ff */
[----:B------:R-:W-:Y:S01]  /*53a0*/  @!P0 IADD3 R9, PT, PT, R9, -R0, RZ ;  /* 0x8000000009098210 */ /* 0x000fe20007ffe0ff */
[----:B------:R-:W-:Y:S02]  /*53b0*/  @!P0 IMAD R0, R7, R8, R0 ;  /* 0x0000000807008224 */ /* 0x000fe400078e0200 */
[----:B------:R-:W-:Y:S02]  /*53c0*/  IMAD R41, R38, R4, R41 ;  /* 0x0000000426297224 */ /* 0x000fe400078e0229 */
[----:B------:R-:W-:Y:S02]  /*53d0*/  @!P0 IMAD R5, R9, R2, R3 ;  /* 0x0000000209058224 */ /* 0x000fe400078e0203 */
[----:B------:R-:W-:Y:S04]  /*53e0*/  @!P0 IMAD.MOV.U32 R3, RZ, RZ, R0 ;  /* 0x000000ffff038224 */ /* 0x000fe800078e0000 */
[----:B------:R-:W-:Y:S02]  /*53f0*/  IMAD R43, R3, R42, R43 ;  /* 0x0000002a032b7224 */ /* 0x000fe400078e022b */
[----:B------:R-:W-:Y:S07]  /*5400*/  IMAD R41, R5, R38, R41 ;  /* 0x0000002605297224 */ /* 0x000fee00078e0229 */
.L_x_81:
[----:B-1----:R-:W-:Y:S01]  /*5410*/  @!P1 ISETP.NE.AND P0, PT, R12, 0x1, PT ;  /* 0x000000010c00980c */ /* 0x002fe20003f05270 */
[----:B------:R-:W-:Y:S01]  /*5420*/  @!P1 IMAD.HI.U32 R4, R41, R13, RZ ;  /* 0x0000000d29049227 */ /* 0x000fe200078e00ff */
[----:B------:R-:W-:Y:S01]  /*5430*/  R2UR UR42, R20 ;  /* 0x00000000142a72ca */ /* 0x000fe200000e0000 */
[----:B------:R-:W-:Y:S01]  /*5440*/  USHF.L.U32 UR41, UR11, 0x7, URZ ;  /* 0x000000070b297899 */ /* 0x000fe200080006ff */
[----:B------:R-:W-:Y:S01]  /*5450*/  @!P1 ISETP.NE.AND P2, PT, R10, 0x1, PT ;  /* 0x000000010a00980c */ /* 0x000fe20003f45270 */
[----:B------:R-:W-:Y:S01]  /*5460*/  @!P1 IMAD.HI.U32 R0, R43, R14, RZ ;  /* 0x0000000e2b009227 */ /* 0x000fe200078e00ff */
[----:B------:R-:W-:Y:S01]  /*5470*/  @!P1 SHF.R.U32.HI R4, RZ, R11, R4 ;  /* 0x0000000bff049219 */ /* 0x000fe20000011604 */
[----:B------:R-:W-:Y:S01]  /*5480*/  BSSY.RECONVERGENT B6, `(.L_x_82) ;  /* 0x000002c000067945 */ /* 0x000fe20003800200 */
[----:B------:R-:W-:Y:S01]  /*5490*/  @P4 SHF.R.U32.HI R102, RZ, 0x10, R17 ;  /* 0x00000010ff664819 */ /* 0x000fe20000011611 */
[----:B------:R-:W-:Y:S01]  /*54a0*/  VIADD R111, R111, 0x1 ;  /* 0x000000016f6f7836 */ /* 0x000fe20000000000 */
[----:B------:R-:W-:Y:S02]  /*54b0*/  @!P1 SEL R3, R41, R4, !P0 ;  /* 0x0000000429039207 */ /* 0x000fe40004000000 */
[----:B------:R-:W-:Y:S02]  /*54c0*/  @!P1 SHF.R.U32.HI R0, RZ, R15, R0 ;  /* 0x0000000fff009219 */ /* 0x000fe40000011600 */
[----:B------:R-:W-:Y:S01]  /*54d0*/  LOP3.LUT P0, RZ, R100, 0x1f0, RZ, 0xc0, !PT ;  /* 0x000001f064ff7812 */ /* 0x000fe2000780c0ff */
[----:B------:R-:W-:Y:S01]  /*54e0*/  USHF.L.U32 UR42, UR42, 0x7, URZ ;  /* 0x000000072a2a7899 */ /* 0x000fe200080006ff */
[----:B------:R-:W-:Y:S05]  /*54f0*/  @!P1 SEL R4, R43, R0, !P2 ;  /* 0x000000002b049207 */ /* 0x000fea0005000000 */
[----:B------:R-:W-:Y:S02]  /*5500*/  @!P1 IMAD.IADD R0, R3, 0x1, -R4 ;  /* 0x0000000103009824 */ /* 0x000fe400078e0a04 */
[----:B------:R-:W-:Y:S02]  /*5510*/  @!P1 IMAD.IADD R3, R4, 0x1, -R3 ;  /* 0x0000000104039824 */ /* 0x000fe400078e0a03 */
[----:B------:R-:W-:Y:S02]  /*5520*/  @!P1 IMAD R43, R0, R10, R43 ;  /* 0x0000000a002b9224 */ /* 0x000fe400078e022b */
[----:B------:R-:W-:Y:S01]  /*5530*/  @!P1 IMAD R41, R3, R12, R41 ;  /* 0x0000000c03299224 */ /* 0x000fe200078e0229 */
[----:B------:R-:W-:Y:S06]  /*5540*/  @!P0 BRA `(.L_x_83) ;  /* 0x00000000007c8947 */ /* 0x000fec0003800000 */
[----:B------:R-:W1:Y:S01]  /*5550*/  LDCU.64 UR8, c[0x4][0x80] ;  /* 0x01001000ff0877ac */ /* 0x000e620008000a00 */
[----:B------:R-:W-:Y:S01]  /*5560*/  MOV R16, 0x0 ;  /* 0x0000000000107802 */ /* 0x000fe20000000f00 */
[----:B------:R-:W-:Y:S02]  /*5570*/  HFMA2 R12, -RZ, RZ, 0, 5.9604644775390625e-08 ;  /* 0x00000001ff0c7431 */ /* 0x000fe400000001ff */
[----:B------:R-:W-:Y:S01]  /*5580*/  IMAD.MOV.U32 R8, RZ, RZ, 0x70 ;  /* 0x00000070ff087424 */ /* 0x000fe200078e00ff */
[----:B------:R2:W3:Y:S01]  /*5590*/  LDC.64 R14, c[0x4][R16] ;  /* 0x01000000100e7b82 */ /* 0x0004e20000000a00 */
[----:B------:R-:W4:Y:S01]  /*55a0*/  LDCU.64 UR6, c[0x4][0x88] ;  /* 0x01001100ff0677ac */ /* 0x000f220008000a00 */
[----:B------:R-:W-:Y:S01]  /*55b0*/  IMAD.MOV.U32 R13, RZ, RZ, RZ ;  /* 0x000000ffff0d7224 */ /* 0x000fe200078e00ff */
[----:B------:R-:W2:Y:S01]  /*55c0*/  LDCU.64 UR4, c[0x4][0x8] ;  /* 0x01000100ff0477ac */ /* 0x000ea20008000a00 */
[----:B-1----:R-:W-:Y:S01]  /*55d0*/  MOV R5, UR9 ;  /* 0x0000000900057c02 */ /* 0x002fe20008000f00 */
[----:B------:R-:W-:Y:S01]  /*55e0*/  IMAD.U32 R4, RZ, RZ, UR8 ;  /* 0x00000008ff047e24 */ /* 0x000fe2000f8e00ff */
[----:B----4-:R-:W-:Y:S01]  /*55f0*/  MOV R7, UR7 ;  /* 0x0000000700077c02 */ /* 0x010fe20008000f00 */
[----:B------:R-:W-:Y:S01]  /*5600*/  IMAD.U32 R6, RZ, RZ, UR6 ;  /* 0x00000006ff067e24 */ /* 0x000fe2000f8e00ff */
[----:B--2---:R-:W-:Y:S01]  /*5610*/  MOV R11, UR5 ;  /* 0x00000005000b7c02 */ /* 0x004fe20008000f00 */
[----:B------:R-:W-:Y:S02]  /*5620*/  IMAD.U32 R10, RZ, RZ, UR4 ;  /* 0x00000004ff0a7e24 */ /* 0x000fe4000f8e00ff */
[----:B------:R-:W-:Y:S07]  /*5630*/  LEPC R20, `(.L_x_84) ;  /* 0x000000001014794e */ /* 0x000fee0000000000 */
[----:B---3-5:R-:W-:Y:S05]  /*5640*/  CALL.ABS.NOINC R14 ;  /* 0x000000000e007343 */ /* 0x028fea0003c00000 */
.L_x_84:
[----:B------:R-:W1:Y:S01]  /*5650*/  LDCU.64 UR8, c[0x4][0x80] ;  /* 0x01001000ff0877ac */ /* 0x000e620008000a00 */
[----:B------:R-:W2:Y:S01]  /*5660*/  LDC.64 R16, c[0x4][R16] ;  /* 0x0100000010107b82 */ /* 0x000ea20000000a00 */
[----:B------:R-:W-:Y:S02]  /*5670*/  HFMA2 R12, -RZ, RZ, 0, 5.9604644775390625e-08 ;  /* 0x00000001ff0c7431 */ /* 0x000fe400000001ff */
[----:B------:R-:W-:Y:S02]  /*5680*/  IMAD.MOV.U32 R8, RZ, RZ, 0x70 ;  /* 0x00000070ff087424 */ /* 0x000fe400078e00ff */
[----:B------:R-:W-:Y:S01]  /*5690*/  IMAD.MOV.U32 R13, RZ, RZ, RZ ;  /* 0x000000ffff0d7224 */ /* 0x000fe200078e00ff */
[----:B------:R-:W3:Y:S01]  /*56a0*/  LDCU.64 UR6, c[0x4][0x88] ;  /* 0x01001100ff0677ac */ /* 0x000ee20008000a00 */
[----:B------:R-:W4:Y:S01]  /*56b0*/  LDCU.64 UR4, c[0x4][0x8] ;  /* 0x01000100ff0477ac */ /* 0x000f220008000a00 */
[----:B-1----:R-:W-:Y:S02]  /*56c0*/  MOV R4, UR8 ;  /* 0x0000000800047c02 */ /* 0x002fe40008000f00 */
[----:B------:R-:W-:Y:S02]  /*56d0*/  MOV R5, UR9 ;  /* 0x0000000900057c02 */ /* 0x000fe40008000f00 */
[----:B---3--:R-:W-:Y:S01]  /*56e0*/  MOV R7, UR7 ;  /* 0x0000000700077c02 */ /* 0x008fe20008000f00 */
[----:B------:R-:W-:Y:S01]  /*56f0*/  IMAD.U32 R6, RZ, RZ, UR6 ;  /* 0x00000006ff067e24 */ /* 0x000fe2000f8e00ff */
[----:B----4-:R-:W-:Y:S01]  /*5700*/  MOV R11, UR5 ;  /* 0x00000005000b7c02 */ /* 0x010fe20008000f00 */
[----:B------:R-:W-:Y:S02]  /*5710*/  IMAD.U32 R10, RZ, RZ, UR4 ;  /* 0x00000004ff0a7e24 */ /* 0x000fe4000f8e00ff */
[----:B------:R-:W-:Y:S07]  /*5720*/  LEPC R20, `(.L_x_83) ;  /* 0x000000001014794e */ /* 0x000fee0000000000 */
[----:B--2---:R-:W-:Y:S05]  /*5730*/  CALL.ABS.NOINC R16 ;  /* 0x0000000010007343 */ /* 0x004fea0003c00000 */
.L_x_83:
[----:B------:R-:W-:Y:S05]  /*5740*/  BSYNC.RECONVERGENT B6 ;  /* 0x0000000000067941 */ /* 0x000fea0003800200 */
.L_x_82:
[----:B------:R-:W-:Y:S02]  /*5750*/  ISETP.NE.U32.AND P0, PT, RZ, UR44, PT ;  /* 0x0000002cff007c0c */ /* 0x000fe4000bf05070 */
[C---:B------:R-:W-:Y:S02]  /*5760*/  ISETP.NE.U32.AND P1, PT, R88.reuse, RZ, PT ;  /* 0x000000ff5800720c */ /* 0x040fe40003f25070 */
[----:B------:R-:W-:Y:S02]  /*5770*/  ISETP.NE.U32.AND P4, PT, R88, RZ, PT ;  /* 0x000000ff5800720c */ /* 0x000fe40003f85070 */
[----:B------:R-:W-:Y:S02]  /*5780*/  ISETP.NE.AND.EX P0, PT, RZ, UR45, PT, P0 ;  /* 0x0000002dff007c0c */ /* 0x000fe4000bf05300 */
[C---:B------:R-:W-:Y:S02]  /*5790*/  ISETP.NE.AND.EX P1, PT, R89.reuse, RZ, PT, P1 ;  /* 0x000000ff5900720c */ /* 0x040fe40003f25310 */
[----:B------:R-:W-:Y:S02]  /*57a0*/  ISETP.NE.AND.EX P4, PT, R89, RZ, P0, P4 ;  /* 0x000000ff5900720c */ /* 0x000fe40000785340 */
[----:B------:R-:W-:Y:S02]  /*57b0*/  ISETP.NE.U32.AND P5, PT, R84, RZ, PT ;  /* 0x000000ff5400720c */ /* 0x000fe40003fa5070 */
[----:B------:R-:W-:Y:S02]  /*57c0*/  ISETP.NE.U32.AND P3, PT, RZ, UR44, PT ;  /* 0x0000002cff007c0c */ /* 0x000fe4000bf65070 */
[----:B------:R-:W-:Y:S02]  /*57d0*/  PLOP3.LUT P2, PT, PT, PT, PT, 0x8, 0x80 ;  /* 0x000000000080781c */ /* 0x000fe40003f4e170 */
[----:B------:R-:W-:Y:S02]  /*57e0*/  ISETP.NE.AND.EX P5, PT, R85, RZ, PT, P5 ;  /* 0x000000ff5500720c */ /* 0x000fe40003fa5350 */
[----:B------:R-:W-:Y:S03]  /*57f0*/  ISETP.NE.AND.EX P3, PT, RZ, UR45, PT, P3 ;  /* 0x0000002dff007c0c */ /* 0x000fe6000bf65330 */
[----:B------:R-:W-:Y:S01]  /*5800*/  @!P4 PLOP3.LUT P2, PT, P1, PT, PT, 0x80, 0x8 ;  /* 0x000000000008c81c */ /* 0x000fe20000f4f070 */
[----:B------:R-:W-:Y:S01]  /*5810*/  @!UPT UIADD3 URZ, UPT, UPT, URZ, URZ, URZ ;  /* 0x000000fffffff290 */ /* 0x000fe2000fffe0ff */
[----:B------:R-:W-:Y:S11]  /*5820*/  @!P1 BRA `(.L_x_85) ;  /* 0x00000000002c9947 */ /* 0x000ff60003800000 */
[----:B------:R-:W-:Y:S01]  /*5830*/  ISETP.NE.U32.AND P0, PT, R86, RZ, PT ;  /* 0x000000ff5600720c */ /* 0x000fe20003f05070 */
[----:B------:R-:W-:Y:S03]  /*5840*/  IMAD.MOV.U32 R93, RZ, RZ, 0x1 ;  /* 0x00000001ff5d7424 */ /* 0x000fe600078e00ff */
[----:B------:R-:W-:Y:S11]  /*5850*/  ISETP.NE.AND.EX P0, PT, R87, RZ, PT, P0 ;  /* 0x000000ff5700720c */ /* 0x000ff60003f05300 */
[----:B------:R-:W-:Y:S02]  /*5860*/  @!UPT UIADD3 URZ, UPT, UPT, URZ, URZ, URZ ;  /* 0x000000fffffff290 */ /* 0x000fe4000fffe0ff */
[----:B------:R-:W1:Y:S01]  /*5870*/  @P0 LDC.64 R4, c[0x0][0xa88] ;  /* 0x0002a200ff040b82 */ /* 0x000e620000000a00 */
[----:B------:R-:W-:Y:S04]  /*5880*/  @P0 IMAD R0, R88, UR36, RZ ;  /* 0x0000002458000c24 */ /* 0x000fe8000f8e02ff */
[----:B-1----:R-:W-:Y:S04]  /*5890*/  @P0 IMAD.WIDE R4, R0, 0x4, R4 ;  /* 0x0000000400040825 */ /* 0x002fe800078e0204 */
[----:B------:R-:W-:Y:S01]  /*58a0*/  HFMA2 R0, -RZ, RZ, 0, 5.9604644775390625e-08 ;  /* 0x00000001ff007431 */ /* 0x000fe200000001ff */
[----:B-----5:R1:W5:Y:S04]  /*58b0*/  @P0 LDG.E R49, desc[UR38][R4.64] ;  /* 0x0000002604310981 */ /* 0x020368000c1e1900 */
[----:B------:R-:W-:Y:S01]  /*58c0*/  @!P0 PRMT R93, R0, 0x7610, R93 ;  /* 0x00007610005d8816 */ /* 0x000fe2000000005d */
[----:B-1----:R-:W2:Y:S06]  /*58d0*/  @!P0 LDC R49, c[0x0][0xa80] ;  /* 0x0002a000ff318b82 */ /* 0x002eac0000000800 */
.L_x_85:
[----:B------:R-:W-:Y:S05]  /*58e0*/  @!P5 BRA `(.L_x_86) ;  /* 0x000000000020d947 */ /* 0x000fea0003800000 */
[----:B------:R-:W-:Y:S04]  /*58f0*/  ISETP.NE.U32.AND P0, PT, R82, RZ, PT ;  /* 0x000000ff5200720c */ /* 0x000fe80003f05070 */
[----:B------:R-:W-:Y:S11]  /*5900*/  ISETP.NE.AND.EX P0, PT, R83, RZ, PT, P0 ;  /* 0x000000ff5300720c */ /* 0x000ff60003f05300 */
[----:B------:R-:W-:Y:S02]  /*5910*/  @!UPT UIADD3 URZ, UPT, UPT, URZ, URZ, URZ ;  /* 0x000000fffffff290 */ /* 0x000fe4000fffe0ff */
[----:B------:R-:W1:Y:S01]  /*5920*/  @P0 LDC.64 R4, c[0x0][0xaa8] ;  /* 0x0002aa00ff040b82 */ /* 0x000e620000000a00 */
[----:B------:R-:W-:Y:S04]  /*5930*/  @P0 IMAD R0, R84, UR36, RZ ;  /* 0x0000002454000c24 */ /* 0x000fe8000f8e02ff */
[----:B-1----:R-:W-:Y:S05]  /*5940*/  @P0 IMAD.WIDE R4, R0, 0x4, R4 ;  /* 0x0000000400040825 */ /* 0x002fea00078e0204 */
[----:B-----5:R1:W5:Y:S02]  /*5950*/  @P0 LDG.E R46, desc[UR38][R4.64] ;  /* 0x00000026042e0981 */ /* 0x020364000c1e1900 */
[----:B-1----:R-:W3:Y:S02]  /*5960*/  @!P0 LDC R46, c[0x0][0xaa0] ;  /* 0x0002a800ff2e8b82 */ /* 0x002ee40000000800 */
.L_x_86:
[----:B--2--5:R-:W-:Y:S01]  /*5970*/  FSETP.NEU.AND P0, PT, R49, RZ, PT ;  /* 0x000000ff3100720b */ /* 0x024fe20003f0d000 */
[----:B------:R-:W-:Y:S01]  /*5980*/  BSSY B1, `(.L_x_87) ;  /* 0x0000066000017945 */ /* 0x000fe20003800000 */
[----:B------:R-:W-:Y:S01]  /*5990*/  SEL R5, RZ, 0xffffffff, P3 ;  /* 0xffffffffff057807 */ /* 0x000fe20001800000 */
[----:B------:R-:W-:Y:S01]  /*59a0*/  IMAD.MOV.U32 R116, RZ, RZ, 0x1 ;  /* 0x00000001ff747424 */ /* 0x000fe200078e00ff */
[----:B------:R-:W-:Y:S01]  /*59b0*/  @!P4 LOP3.LUT P3, RZ, R93, 0xff, RZ, 0xc0, !PT ;  /* 0x000000ff5dffc812 */ /* 0x000fe2000786c0ff */
[----:B------:R-:W-:Y:S01]  /*59c0*/  IMAD R47, R44, 0x80, R45 ;  /* 0x000000802c2f7824 */ /* 0x000fe200078e022d */
[----:B------:R-:W-:Y:S01]  /*59d0*/  @!P4 SEL R0, RZ, 0xffffffff, P0 ;  /* 0xffffffffff00c807 */ /* 0x000fe20000000000 */
[C---:B------:R-:W-:Y:S01]  /*59e0*/  IMAD.IADD R112, R106.reuse, 0x1, R95 ;  /* 0x000000016a707824 */ /* 0x040fe200078e025f */
[----:B------:R-:W-:Y:S01]  /*59f0*/  LOP3.LUT R105, R105, 0x1, RZ, 0x3c, !PT ;  /* 0x0000000169697812 */ /* 0x000fe200078e3cff */
[----:B------:R-:W-:Y:S01]  /*5a00*/  IMAD.IADD R110, R106, 0x1, R99 ;  /* 0x000000016a6e7824 */ /* 0x000fe200078e0263 */
[----:B------:R-:W-:Y:S01]  /*5a10*/  @P2 SEL R0, R5, R0, !P3 ;  /* 0x0000000005002207 */ /* 0x000fe20005800000 */
[----:B------:R-:W-:Y:S01]  /*5a20*/  IMAD.MOV.U32 R115, RZ, RZ, RZ ;  /* 0x000000ffff737224 */ /* 0x000fe200078e00ff */
[----:B------:R-:W-:Y:S01]  /*5a30*/  LEA R114, R44, UR46, 0x3 ;  /* 0x0000002e2c727c11 */ /* 0x000fe2000f8e18ff */
[----:B------:R-:W-:Y:S01]  /*5a40*/  IMAD.MOV.U32 R80, RZ, RZ, RZ ;  /* 0x000000ffff507224 */ /* 0x000fe200078e00ff */
[----:B------:R-:W-:Y:S02]  /*5a50*/  @!P4 LOP3.LUT R0, R0, 0x1, RZ, 0xc0, !PT ;  /* 0x000000010000c812 */ /* 0x000fe400078ec0ff */
[----:B------:R-:W-:Y:S02]  /*5a60*/  CS2R R78, SRZ ;  /* 0x00000000004e7805 */ /* 0x000fe4000001ff00 */
[----:B------:R-:W-:Y:S02]  /*5a70*/  SHF.L.U32 R3, R104, 0x1f, RZ ;  /* 0x0000001f68037819 */ /* 0x000fe400000006ff */
[----:B------:R-:W-:Y:S02]  /*5a80*/  CS2R R76, SRZ ;  /* 0x00000000004c7805 */ /* 0x000fe4000001ff00 */
[----:B------:R-:W-:Y:S02]  /*5a90*/  ISETP.NE.U32.OR P5, PT, R0, 0x1, P4 ;  /* 0x000000010000780c */ /* 0x000fe400027a5470 */
[----:B------:R-:W-:Y:S02]  /*5aa0*/  CS2R R74, SRZ ;  /* 0x00000000004a7805 */ /* 0x000fe4000001ff00 */
[----:B------:R-:W-:Y:S02]  /*5ab0*/  LOP3.LUT P4, R109, R93, 0xff, RZ, 0xc0, !PT ;  /* 0x000000ff5d6d7812 */ /* 0x000fe4000788c0ff */
[----:B------:R-:W-:Y:S02]  /*5ac0*/  CS2R R72, SRZ ;  /* 0x0000000000487805 */ /* 0x000fe4000001ff00 */
[----:B------:R-:W-:Y:S02]  /*5ad0*/  SEL R0, RZ, 0xffffffff, P0 ;  /* 0xffffffffff007807 */ /* 0x000fe40000000000 */
[----:B------:R-:W-:Y:S02]  /*5ae0*/  CS2R R70, SRZ ;  /* 0x0000000000467805 */ /* 0x000fe4000001ff00 */
[----:B------:R-:W-:Y:S02]  /*5af0*/  P2R R113, PR, RZ, 0x20 ;  /* 0x00000020ff717803 */ /* 0x000fe40000000000 */
[----:B------:R-:W-:Y:S02]  /*5b00*/  CS2R R68, SRZ ;  /* 0x0000000000447805 */ /* 0x000fe4000001ff00 */
[----:B------:R-:W-:Y:S02]  /*5b10*/  @P1 SEL R0, R5, R0, !P4 ;  /* 0x0000000005001207 */ /* 0x000fe40006000000 */
[----:B------:R-:W-:Y:S02]  /*5b20*/  CS2R R66, SRZ ;  /* 0x0000000000427805 */ /* 0x000fe4000001ff00 */
[----:B------:R-:W-:Y:S02]  /*5b30*/  CS2R R64, SRZ ;  /* 0x0000000000407805 */ /* 0x000fe4000001ff00 */
[----:B------:R-:W-:Y:S02]  /*5b40*/  CS2R R62, SRZ ;  /* 0x00000000003e7805 */ /* 0x000fe4000001ff00 */
[----:B------:R-:W-:Y:S02]  /*5b50*/  LOP3.LUT R0, R0, 0x1, RZ, 0xc0, !PT ;  /* 0x0000000100007812 */ /* 0x000fe400078ec0ff */
[----:B------:R-:W-:Y:S02]  /*5b60*/  CS2R R60, SRZ ;  /* 0x00000000003c7805 */ /* 0x000fe4000001ff00 */
[----:B------:R-:W-:Y:S02]  /*5b70*/  @P5 SHF.L.U32 R4, R105, 0x1f, RZ ;  /* 0x0000001f69045819 */ /* 0x000fe400000006ff */
[----:B------:R-:W-:Y:S02]  /*5b80*/  CS2R R58, SRZ ;  /* 0x00000000003a7805 */ /* 0x000fe4000001ff00 */
[----:B------:R-:W-:Y:S02]  /*5b90*/  ISETP.NE.U32.AND P0, PT, R0, 0x1, PT ;  /* 0x000000010000780c */ /* 0x000fe40003f05070 */
[----:B------:R-:W-:Y:S01]  /*5ba0*/  CS2R R56, SRZ ;  /* 0x0000000000387805 */ /* 0x000fe2000001ff00 */
[----:B------:R-:W1:Y:S01]  /*5bb0*/  @P5 SYNCS.PHASECHK.TRANS64.TRYWAIT P3, [UR46+0x60], R4 ;  /* 0x00006004ff0055a7 */ /* 0x000e62000806112e */
[----:B------:R-:W-:Y:S02]  /*5bc0*/  CS2R R54, SRZ ;  /* 0x0000000000367805 */ /* 0x000fe4000001ff00 */
[----:B------:R-:W-:Y:S02]  /*5bd0*/  P2R R117, PR, RZ, 0x1 ;  /* 0x00000001ff757803 */ /* 0x000fe40000000000 */
[----:B------:R-:W-:Y:S02]  /*5be0*/  CS2R R52, SRZ ;  /* 0x0000000000347805 */ /* 0x000fe4000001ff00 */
[----:B------:R-:W-:Y:S01]  /*5bf0*/  CS2R R50, SRZ ;  /* 0x0000000000327805 */ /* 0x000fe2000001ff00 */
[----:B------:R-:W-:Y:S01]  /*5c00*/  IMAD.MOV.U32 R48, RZ, RZ, RZ ;  /* 0x000000ffff307224 */ /* 0x000fe200078e00ff */
[----:B------:R2:W4:Y:S01]  /*5c10*/  SYNCS.PHASECHK.TRANS64.TRYWAIT P2, [R114+URZ+0xd0], R3 ;  /* 0x0000d003720075a7 */ /* 0x00052200080411ff */
[----:B-1----:R-:W-:Y:S01]  /*5c20*/  @P5 SEL R116, RZ, 0x1, !P3 ;  /* 0x00000001ff745807 */ /* 0x002fe20005800000 */
[----:B--2---:R-:W-:Y:S06]  /*5c30*/  @!P5 BRA `(.L_x_88) ;  /* 0x0000000000e8d947 */ /* 0x004fec0003800000 */
[----:B------:R-:W-:Y:S01]  /*5c40*/  IMAD.MOV.U32 R48, RZ, RZ, RZ ;  /* 0x000000ffff307224 */ /* 0x000fe200078e00ff */
[----:B------:R-:W-:Y:S01]  /*5c50*/  ISETP.NE.AND P0, PT, R116, RZ, PT ;  /* 0x000000ff7400720c */ /* 0x000fe20003f05270 */
[----:B------:R-:W-:Y:S01]  /*5c60*/  BSSY B0, `(.L_x_89) ;  /* 0x0000014000007945 */ /* 0x000fe20003800000 */
[----:B------:R-:W-:Y:S02]  /*5c70*/  CS2R R50, SRZ ;  /* 0x0000000000327805 */ /* 0x000fe4000001ff00 */
        /* <DEDUP_REMOVED lines=13> */
[----:B------:R-:W-:Y:S01]  /*5d50*/  CS2R R78, SRZ ;  /* 0x00000000004e7805 */ /* 0x000fe2000001ff00 */
[----:B------:R-:W-:Y:S06]  /*5d60*/  @P0 BRA `(.L_x_90) ;  /* 0x00000000000c0947 */ /* 0x000fec0003800000 */
[----:B------:R-:W-:Y:S04]  /*5d70*/  SHF.L.U32 R5, R105, 0x1f, RZ ;  /* 0x0000001f69057819 */ /* 0x000fe800000006ff */
[----:B------:R-:W1:Y:S02]  /*5d80*/  SYNCS.PHASECHK.TRANS64.TRYWAIT P0, [UR46+0x60], R5 ;  /* 0x00006005ff0075a7 */ /* 0x000e64000800112e */
[----:B-1----:R-:W-:Y:S05]  /*5d90*/  @!P0 BRA `(.L_x_91) ;  /* 0x0000004000cc8947 */ /* 0x002fea0003800000 */
.L_x_90:
[----:B------:R-:W-:Y:S05]  /*5da0*/  BSYNC B0 ;  /* 0x0000000000007941 */ /* 0x000fea0003800000 */
.L_x_89:
[----:B------:R-:W-:Y:S01]  /*5db0*/  ISETP.NE.AND P0, PT, R117, RZ, PT ;  /* 0x000000ff7500720c */ /* 0x000fe20003f05270 */
[----:B------:R-:W-:Y:S11]  /*5dc0*/  HFMA2 R115, -RZ, RZ, 0, 5.9604644775390625e-08 ;  /* 0x00000001ff737431 */ /* 0x000ff600000001ff */
[----:B------:R-:W-:Y:S01]  /*5dd0*/  @!UPT UIADD3 URZ, UPT, UPT, URZ, URZ, URZ ;  /* 0x000000fffffff290 */ /* 0x000fe2000fffe0ff */
[----:B------:R2:W1:Y:S04]  /*5de0*/  @P0 LDS R80, [R110+0xe00] ;  /* 0x000e00006e500984 */ /* 0x0004680000000800 */
[----:B------:R2:W1:Y:S04]  /*5df0*/  @P0 LDS R48, [R101+UR46+0x200] ;  /* 0x0002002e65300984 */ /* 0x0004680008000800 */
[----:B------:R2:W1:Y:S04]  /*5e00*/  @P0 LDS R50, [R112+0x200] ;  /* 0x0002000070320984 */ /* 0x0004680000000800 */
[----:B------:R2:W1:Y:S04]  /*5e10*/  @P0 LDS R51, [R99] ;  /* 0x0000000063330984 */ /* 0x0004680000000800 */
[----:B------:R2:W1:Y:S04]  /*5e20*/  @P0 LDS R52, [R110] ;  /* 0x000000006e340984 */ /* 0x0004680000000800 */
[----:B------:R2:W1:Y:S04]  /*5e30*/  @P0 LDS R53, [R101+UR46+0x400] ;  /* 0x0004002e65350984 */ /* 0x0004680008000800 */
[----:B------:R2:W1:Y:S04]  /*5e40*/  @P0 LDS R54, [R112+0x400] ;  /* 0x0004000070360984 */ /* 0x0004680000000800 */
[----:B------:R2:W1:Y:S04]  /*5e50*/  @P0 LDS R55, [R99+0x200] ;  /* 0x0002000063370984 */ /* 0x0004680000000800 */
[----:B------:R2:W1:Y:S04]  /*5e60*/  @P0 LDS R56, [R110+0x200] ;  /* 0x000200006e380984 */ /* 0x0004680000000800 */
        /* <DEDUP_REMOVED lines=22> */
[----:B------:R2:W1:Y:S02]  /*5fd0*/  @P0 LDS R79, [R99+0xe00] ;  /* 0x000e0000634f0984 */ /* 0x0004640000000800 */
.L_x_88:
[----:B------:R-:W-:Y:S05]  /*5fe0*/  BSYNC B1 ;  /* 0x0000000000017941 */ /* 0x000fea0003800000 */
.L_x_87:
[----:B-1----:R-:W-:Y:S04]  /*5ff0*/  SHF.R.U32.HI R5, RZ, 0x15, R47 ;  /* 0x00000015ff057819 */ /* 0x002fe8000001162f */
[----:B------:R-:W-:Y:S01]  /*6000*/  LOP3.LUT P0, RZ, R5, 0x3, R98, 0x48, !PT ;  /* 0x0000000305ff7812 */ /* 0x000fe20007804862 */
[----:B------:R-:W-:Y:S01]  /*6010*/  @!UPT UIADD3 URZ, UPT, UPT, URZ, URZ, URZ ;  /* 0x000000fffffff290 */ /* 0x000fe2000fffe0ff */
[----:B----4-:R-:W-:Y:S11]  /*6020*/  @P2 BRA `(.L_x_92) ;  /* 0x0000000000082947 */ /* 0x010ff60003800000 */
[----:B------:R-:W1:Y:S02]  /*6030*/  SYNCS.PHASECHK.TRANS64.TRYWAIT P1, [R114+URZ+0xd0], R3 ;  /* 0x0000d003720075a7 */ /* 0x000e6400080211ff */
[----:B-1----:R-:W-:Y:S05]  /*6040*/  @!P1 BRA `(.L_x_93) ;  /* 0x0000004000389947 */ /* 0x002fea0003800000 */
.L_x_92:
[----:B------:R-:W-:Y:S05]  /*6050*/  @!P0 BRA `(.L_x_94) ;  /* 0x0000000000408947 */ /* 0x000fea0003800000 */
[----:B------:R-:W4:Y:S01]  /*6060*/  LDCU.64 UR8, c[0x4][0x70] ;  /* 0x01000e00ff0877ac */ /* 0x000f220008000a00 */
[----:B------:R-:W-:Y:S01]  /*6070*/  MOV R15, 0x0 ;  /* 0x00000000000f7802 */ /* 0x000fe20000000f00 */
[----:B------:R-:W-:Y:S02]  /*6080*/  HFMA2 R12, -RZ, RZ, 0, 5.9604644775390625e-08 ;  /* 0x00000001ff0c7431 */ /* 0x000fe400000001ff */
[----:B------:R-:W-:Y:S02]  /*6090*/  IMAD.MOV.U32 R8, RZ, RZ, 0x192 ;  /* 0x00000192ff087424 */ /* 0x000fe400078e00ff */
[----:B------:R-:W-:Y:S01]  /*60a0*/  IMAD.MOV.U32 R13, RZ, RZ, RZ ;  /* 0x000000ffff0d7224 */ /* 0x000fe200078e00ff */
[----:B------:R-:W5:Y:S01]  /*60b0*/  LDCU.64 UR6, c[0x4][0x78] ;  /* 0x01000f00ff0677ac */ /* 0x000f620008000a00 */
[----:B------:R-:W1:Y:S01]  /*60c0*/  LDC.64 R14, c[0x4][R15] ;  /* 0x010000000f0e7b82 */ /* 0x000e620000000a00 */
[----:B------:R-:W2:Y:S01]  /*60d0*/  LDCU.64 UR4, c[0x4][0x10] ;  /* 0x01000200ff0477ac */ /* 0x000ea20008000a00 */
[----:B----4-:R-:W-:Y:S01]  /*60e0*/  MOV R5, UR9 ;  /* 0x0000000900057c02 */ /* 0x010fe20008000f00 */
[----:B------:R-:W-:Y:S01]  /*60f0*/  IMAD.U32 R4, RZ, RZ, UR8 ;  /* 0x00000008ff047e24 */ /* 0x000fe2000f8e00ff */
[----:B-----5:R-:W-:Y:S01]  /*6100*/  MOV R7, UR7 ;  /* 0x0000000700077c02 */ /* 0x020fe20008000f00 */
[----:B------:R-:W-:Y:S01]  /*6110*/  IMAD.U32 R6, RZ, RZ, UR6 ;  /* 0x00000006ff067e24 */ /* 0x000fe2000f8e00ff */
[----:B--2---:R-:W-:Y:S01]  /*6120*/  MOV R11, UR5 ;  /* 0x00000005000b7c02 */ /* 0x004fe20008000f00 */
[----:B------:R-:W-:Y:S02]  /*6130*/  IMAD.U32 R10, RZ, RZ, UR4 ;  /* 0x00000004ff0a7e24 */ /* 0x000fe4000f8e00ff */
[----:B------:R-:W-:Y:S07]  /*6140*/  LEPC R20, `(.L_x_94) ;  /* 0x000000001014794e */ /* 0x000fee0000000000 */
[----:B-1-3--:R-:W-:Y:S05]  /*6150*/  CALL.ABS.NOINC R14 ;  /* 0x000000000e007343 */ /* 0x00afea0003c00000 */
.L_x_94:
[----:B------:R-:W-:Y:S05]  /*6160*/  WARPSYNC.ALL ;  /* 0x0000000000007948 */ /* 0x000fea0003800000 */
[----:B------:R-:W-:Y:S01]  /*6170*/  R2UR UR4, R47 ;  /* 0x000000002f0472ca */ /* 0x000fe200000e0000 */
[----:B------:R-:W-:Y:S01]  /*6180*/  BSSY.RECONVERGENT B0, `(.L_x_95) ;  /* 0x0000083000007945 */ /* 0x000fe20003800200 */
[----:B------:R-:W-:Y:S11]  /*6190*/  ISETP.NE.AND P0, PT, R107, RZ, PT ;  /* 0x000000ff6b00720c */ /* 0x000ff60003f05270 */
[----:B------:R-:W3:Y:S02]  /*61a0*/  LDTM.x32 R4, tmem[UR4] ;  /* 0x00000004000479ee */ /* 0x000ee400082c0000 */
[C---:B---3--:R-:W-:Y:S01]  /*61b0*/  FMUL R4, R46.reuse, R4 ;  /* 0x000000042e047220 */ /* 0x048fe20000400000 */
[C---:B------:R-:W-:Y:S01]  /*61c0*/  FMUL R5, R46.reuse, R5 ;  /* 0x000000052e057220 */ /* 0x040fe20000400000 */
[C---:B------:R-:W-:Y:S01]  /*61d0*/  FMUL R6, R46.reuse, R6 ;  /* 0x000000062e067220 */ /* 0x040fe20000400000 */
[C---:B------:R-:W-:Y:S01]  /*61e0*/  FMUL R7, R46.reuse, R7 ;  /* 0x000000072e077220 */ /* 0x040fe20000400000 */
[C---:B------:R-:W-:Y:S01]  /*61f0*/  FFMA R4, R49.reuse, R48, R4 ;  /* 0x0000003031047223 */ /* 0x040fe20000000004 */
[C---:B------:R-:W-:Y:S01]  /*6200*/  FFMA R5, R49.reuse, R50, R5 ;  /* 0x0000003231057223 */ /* 0x040fe20000000005 */
[C---:B------:R-:W-:Y:S01]  /*6210*/  FFMA R6, R49.reuse, R51, R6 ;  /* 0x0000003331067223 */ /* 0x040fe20000000006 */
[C---:B------:R-:W-:Y:S01]  /*6220*/  FFMA R7, R49.reuse, R52, R7 ;  /* 0x0000003431077223 */ /* 0x040fe20000000007 */
[C---:B------:R-:W-:Y:S01]  /*6230*/  FMUL R8, R46.reuse, R8 ;  /* 0x000000082e087220 */ /* 0x040fe20000400000 */
[----:B------:R3:W-:Y:S01]  /*6240*/  STS [R101+UR46+0x200], R4 ;  /* 0x0002000465007988 */ /* 0x0007e2000800082e */
[C---:B------:R-:W-:Y:S01]  /*6250*/  FMUL R9, R46.reuse, R9 ;  /* 0x000000092e097220 */ /* 0x040fe20000400000 */
[C---:B------:R-:W-:Y:S01]  /*6260*/  FMUL R10, R46.reuse, R10 ;  /* 0x0000000a2e0a7220 */ /* 0x040fe20000400000 */
[C---:B------:R-:W-:Y:S01]  /*6270*/  FFMA R8, R49.reuse, R53, R8 ;  /* 0x0000003531087223 */ /* 0x040fe20000000008 */
[----:B------:R3:W-:Y:S01]  /*6280*/  STS [R112+0x200], R5 ;  /* 0x0002000570007388 */ /* 0x0007e20000000800 */
[C---:B------:R-:W-:Y:S01]  /*6290*/  FFMA R9, R49.reuse, R54, R9 ;  /* 0x0000003631097223 */ /* 0x040fe20000000009 */
[C---:B------:R-:W-:Y:S01]  /*62a0*/  FFMA R10, R49.reuse, R55, R10 ;  /* 0x00000037310a7223 */ /* 0x040fe2000000000a */
[C---:B------:R-:W-:Y:S01]  /*62b0*/  FMUL R11, R46.reuse, R11 ;  /* 0x0000000b2e0b7220 */ /* 0x040fe20000400000 */
[----:B------:R3:W-:Y:S01]  /*62c0*/  STS [R99], R6 ;  /* 0x0000000663007388 */ /* 0x0007e20000000800 */
[C---:B------:R-:W-:Y:S01]  /*62d0*/  FMUL R12, R46.reuse, R12 ;  /* 0x0000000c2e0c7220 */ /* 0x040fe20000400000 */
[C---:B------:R-:W-:Y:S01]  /*62e0*/  FMUL R13, R46.reuse, R13 ;  /* 0x0000000d2e0d7220 */ /* 0x040fe20000400000 */
[C---:B------:R-:W-:Y:S01]  /*62f0*/  FFMA R11, R49.reuse, R56, R11 ;  /* 0x00000038310b7223 */ /* 0x040fe2000000000b */
[----:B------:R3:W-:Y:S01]  /*6300*/  STS [R110], R7 ;  /* 0x000000076e007388 */ /* 0x0007e20000000800 */
        /* <DEDUP_REMOVED lines=11> */
[----:B------:R3:W-:Y:S01]  /*63c0*/  STS [R99+0x200], R10 ;  /* 0x0002000a63007388 */ /* 0x0007e20000000800 */
[C---:B------:R-:W-:Y:S01]  /*63d0*/  FMUL R18, R46.reuse, R18 ;  /* 0x000000122e127220 */ /* 0x040fe20000400000 */
[C---:B------:R-:W-:Y:S01]  /*63e0*/  FMUL R19, R46.reuse, R19 ;  /* 0x000000132e137220 */ /* 0x040fe20000400000 */
[C---:B------:R-:W-:Y:S01]  /*63f0*/  FFMA R17, R49.reuse, R62, R17 ;  /* 0x0000003e31117223 */ /* 0x040fe20000000011 */
[----:B------:R3:W-:Y:S01]  /*6400*/  STS [R110+0x200], R11 ;  /* 0x0002000b6e007388 */ /* 0x0007e20000000800 */
        /* <DEDUP_REMOVED lines=42> */
[----:B------:R-:W-:Y:S01]  /*66b0*/  FMUL R35, R46, R35 ;  /* 0x000000232e237220 */ /* 0x000fe20000400000 */
[----:B------:R3:W-:Y:S03]  /*66c0*/  STS [R99+0x800], R22 ;  /* 0x0008001663007388 */ /* 0x0007e60000000800 */
[----:B------:R-:W-:Y:S01]  /*66d0*/  FFMA R35, R49, R80, R35 ;  /* 0x0000005031237223 */ /* 0x000fe20000000023 */
[----:B------:R3:W-:Y:S04]  /*66e0*/  STS [R110+0x800], R23 ;  /* 0x000800176e007388 */ /* 0x0007e80000000800 */
[----:B------:R3:W-:Y:S04]  /*66f0*/  STS [R101+UR46+0xc00], R24 ;  /* 0x000c001865007988 */ /* 0x0007e8000800082e */
[----:B------:R3:W-:Y:S04]  /*6700*/  STS [R112+0xc00], R25 ;  /* 0x000c001970007388 */ /* 0x0007e80000000800 */
[----:B------:R3:W-:Y:S04]  /*6710*/  STS [R99+0xa00], R26 ;  /* 0x000a001a63007388 */ /* 0x0007e80000000800 */
        /* <DEDUP_REMOVED lines=8> */
[----:B------:R3:W-:Y:S01]  /*67a0*/  STS [R110+0xe00], R35 ;  /* 0x000e00236e007388 */ /* 0x0007e20000000800 */
[----:B------:R-:W-:Y:S01]  /*67b0*/  @!PT LDS RZ, [RZ] ;  /* 0x00000000fffff984 */ /* 0x000fe20000000800 */
[----:B------:R-:W-:Y:S01]  /*67c0*/  @!PT LDS RZ, [RZ] ;  /* 0x00000000fffff984 */ /* 0x000fe20000000800 */
[----:B------:R-:W-:Y:S01]  /*67d0*/  @!PT LDS RZ, [RZ] ;  /* 0x00000000fffff984 */ /* 0x000fe20000000800 */
[----:B------:R-:W-:Y:S01]  /*67e0*/  @!PT LDS RZ, [RZ] ;  /* 0x00000000fffff984 */ /* 0x000fe20000000800 */
[----:B------:R4:W-:Y:S06]  /*67f0*/  MEMBAR.ALL.CTA ;  /* 0x0000000000007992 */ /* 0x0009ec0000008000 */
[----:B----4-:R-:W4:Y:S02]  /*6800*/  FENCE.VIEW.ASYNC.S ;  /* 0x00000000000073c6 */ /* 0x010f240000000000 */
[----:B----4-:R-:W-:Y:S06]  /*6810*/  BAR.SYNC.DEFER_BLOCKING 0x1, 0x80 ;  /* 0x0042000000007b1d */ /* 0x010fec0000010000 */
[----:B------:R-:W-:Y:S05]  /*6820*/  @P0 BRA `(.L_x_96) ;  /* 0x0000000000600947 */ /* 0x000fea0003800000 */
[----:B------:R-:W-:Y:S02]  /*6830*/  UIADD3 UR4, UPT, UPT, UR46, 0x200, URZ ;  /* 0x000002002e047890 */ /* 0x000fe4000fffe0ff */
[----:B------:R-:W-:Y:S01]  /*6840*/  UIADD3 UR16, UP0, UPT, UR50, 0x880, URZ ;  /* 0x0000088032107890 */ /* 0x000fe2000ff1e0ff */
[----:B------:R-:W-:Y:S01]  /*6850*/  UMOV UR43, UR36 ;  /* 0x00000024002b7c82 */ /* 0x000fe20008000000 */
[----:B------:R-:W-:Y:S02]  /*6860*/  UIADD3 UR13, UPT, UPT, UR41, 0x20, URZ ;  /* 0x00000020290d7890 */ /* 0x000fe4000fffe0ff */
[----:B------:R-:W-:Y:S01]  /*6870*/  MOV R100, UR4 ;  /* 0x0000000400647c02 */ /* 0x000fe20008000f00 */
[----:B------:R-:W-:Y:S02]  /*6880*/  UIADD3.X UR17, UPT, UPT, URZ, UR51, URZ, UP0, !UPT ;  /* 0x00000033ff117290 */ /* 0x000fe400087fe4ff */
[----:B------:R-:W-:Y:S01]  /*6890*/  UIADD3 UR12, UPT, UPT, UR46, 0x1200, URZ ;  /* 0x000012002e0c7890 */ /* 0x000fe2000fffe0ff */
[----:B------:R-:W-:Y:S01]  /*68a0*/  R2UR UR40, R100 ;  /* 0x00000000642872ca */ /* 0x000fe200000e0000 */
[----:B------:R-:W-:Y:S01]  /*68b0*/  UMOV UR14, UR42 ;  /* 0x0000002a000e7c82 */ /* 0x000fe20008000000 */
[----:B------:R-:W-:Y:S01]  /*68c0*/  UMOV UR15, UR36 ;  /* 0x00000024000f7c82 */ /* 0x000fe20008000000 */
[----:B------:R-:W-:Y:S02]  /*68d0*/  UIADD3 UR9, UPT, UPT, UR41, 0x40, URZ ;  /* 0x0000004029097890 */ /* 0x000fe4000fffe0ff */
[----:B------:R-:W-:Y:S01]  /*68e0*/  UIADD3 UR8, UPT, UPT, UR46, 0x2200, URZ ;  /* 0x000022002e087890 */ /* 0x000fe2000fffe0ff */
[----:B------:R-:W-:Y:S01]  /*68f0*/  UMOV UR10, UR42 ;  /* 0x0000002a000a7c82 */ /* 0x000fe20008000000 */
[----:B------:R-:W-:Y:S01]  /*6900*/  UMOV UR11, UR36 ;  /* 0x00000024000b7c82 */ /* 0x000fe20008000000 */
[----:B------:R-:W-:Y:S02]  /*6910*/  UIADD3 UR5, UPT, UPT, UR41, 0x60, URZ ;  /* 0x0000006029057890 */ /* 0x000fe4000fffe0ff */
[----:B------:R-:W-:Y:S03]  /*6920*/  UIADD3 UR4, UPT, UPT, UR46, 0x3200, URZ ;  /* 0x000032002e047890 */ /* 0x000fe6000fffe0ff */
[----:B------:R4:W-:Y:S01]  /*6930*/  UTMASTG.3D [UR40], [UR16] ;  /* 0x00000028100073b5 */ /* 0x0009e20008010000 */
[----:B------:R-:W-:Y:S01]  /*6940*/  UMOV UR6, UR42 ;  /* 0x0000002a00067c82 */ /* 0x000fe20008000000 */
[----:B------:R-:W-:Y:S01]  /*6950*/  UMOV UR7, UR36 ;  /* 0x0000002400077c82 */ /* 0x000fe20008000000 */
[----:B------:R4:W-:Y:S01]  /*6960*/  UTMASTG.3D [UR12], [UR16] ;  /* 0x0000000c100073b5 */ /* 0x0009e20008010000 */
[----:B------:R4:W-:Y:S02]  /*6970*/  UTMASTG.3D [UR8], [UR16] ;  /* 0x00000008100073b5 */ /* 0x0009e40008010000 */
[----:B------:R4:W-:Y:S01]  /*6980*/  UTMASTG.3D [UR4], [UR16] ;  /* 0x00000004100073b5 */ /* 0x0009e20008010000 */
[----:B------:R0:W-:Y:S01]  /*6990*/  UTMACMDFLUSH ;  /* 0x00000000000079b7 */ /* 0x0001e20000000000 */
[----:B----4-:R-:W-:Y:S04]  /*69a0*/  DEPBAR.LE SB0, 0x1 ;  /* 0x000080400000791a */ /* 0x010fe80000000000 */
.L_x_96:
[----:B------:R-:W-:Y:S05]  /*69b0*/  BSYNC.RECONVERGENT B0 ;  /* 0x0000000000007941 */ /* 0x000fea0003800200 */
.L_x_95:
[----:B------:R-:W-:Y:S01]  /*69c0*/  BAR.SYNC.DEFER_BLOCKING 0x1, 0x80 ;  /* 0x0042000000007b1d */ /* 0x000fe20000010000 */
[----:B------:R-:W-:Y:S01]  /*69d0*/  ISETP.NE.AND P1, PT, R113, RZ, PT ;  /* 0x000000ff7100720c */ /* 0x000fe20003f25270 */
[----:B------:R-:W-:Y:S01]  /*69e0*/  UISETP.NE.AND UP0, UPT, UR47, URZ, UPT ;  /* 0x000000ff2f00728c */ /* 0x000fe2000bf05270 */
[----:B-1----:R-:W-:Y:S11]  /*69f0*/  LEA R3, R115, UR46, 0x3 ;  /* 0x0000002e73037c11 */ /* 0x002ff6000f8e18ff */
[----:B---3--:R-:W-:Y:S01]  /*6a00*/  @P1 SHF.L.U32 R4, R105, 0x1f, RZ ;  /* 0x0000001f69041819 */ /* 0x008fe200000006ff */
[----:B------:R-:W-:Y:S06]  /*6a10*/  BRA.U !UP0, `(.L_x_97) ;  /* 0x0000000108247547 */ /* 0x000fec000b800000 */
[----:B------:R-:W-:Y:S01]  /*6a20*/  IMAD.U32 R5, RZ, RZ, UR48 ;  /* 0x00000030ff057e24 */ /* 0x000fe2000f8e00ff */
[----:B------:R-:W-:Y:S01]  /*6a30*/  MOV R0, UR37 ;  /* 0x0000002500007c02 */ /* 0x000fe20008000f00 */
[----:B------:R-:W-:Y:S03]  /*6a40*/  UIADD3 UR48, UPT, UPT, UR48, 0x1, URZ ;  /* 0x0000000130307890 */ /* 0x000fe6000fffe0ff */
[----:B------:R-:W-:Y:S01]  /*6a50*/  @P1 LEA R5, R5, UR46, 0x3 ;  /* 0x0000002e05051c11 */ /* 0x000fe2000f8e18ff */
[----:B------:R-:W-:Y:S04]  /*6a60*/  UISETP.NE.AND UP0, UPT, UR48, 0x4, UPT ;  /* 0x000000043000788c */ /* 0x000fe8000bf05270 */
[----:B------:R-:W-:Y:S01]  /*6a70*/  @P1 VIADD R5, R5, 0x80 ;  /* 0x0000008005051836 */ /* 0x000fe20000000000 */
[----:B------:R-:W-:Y:S04]  /*6a80*/  USEL UR48, UR48, URZ, UP0 ;  /* 0x000000ff30307287 */ /* 0x000fe80008000000 */
[----:B------:R-:W-:Y:S04]  /*6a90*/  @P1 PRMT R0, R0, 0x654, R5 ;  /* 0x0000065400001816 */ /* 0x000fe80000000005 */
[----:B------:R1:W-:Y:S04]  /*6aa0*/  @P1 SYNCS.ARRIVE.TRANS64.RED.A1T0 RZ, [R0+URZ], RZ ;  /* 0x000000ff00ff19a7 */ /* 0x0003e800081004ff */
.L_x_97:
[----:B------:R-:W3:Y:S01]  /*6ab0*/  @P1 SYNCS.PHASECHK.TRANS64.TRYWAIT P0, [R3+URZ+0x60], R4 ;  /* 0x00006004030015a7 */ /* 0x000ee200080011ff */
[----:B------:R-:W-:Y:S01]  /*6ac0*/  BSSY B1, `(.L_x_98) ;  /* 0x0000033000017945 */ /* 0x000fe20003800000 */
[----:B---3--:R-:W-:Y:S03]  /*6ad0*/  @P1 SEL R116, RZ, 0x1, !P0 ;  /* 0x00000001ff741807 */ /* 0x008fe60004000000 */
[----:B------:R-:W-:Y:S05]  /*6ae0*/  @!P1 BRA `(.L_x_99) ;  /* 0x0000000000c09947 */ /* 0x000fea0003800000 */
[----:B------:R-:W-:Y:S01]  /*6af0*/  ISETP.NE.AND P0, PT, R116, RZ, PT ;  /* 0x000000ff7400720c */ /* 0x000fe20003f05270 */
[----:B------:R-:W-:Y:S01]  /*6b00*/  BSSY B0, `(.L_x_100) ;  /* 0x0000009000007945 */ /* 0x000fe20003800000 */
[----:B------:R-:W-:Y:S11]  /*6b10*/  ISETP.NE.AND P1, PT, R117, RZ, PT ;  /* 0x000000ff7500720c */ /* 0x000ff60003f25270 */
[----:B------:R-:W-:Y:S02]  /*6b20*/  @!UPT UIADD3 URZ, UPT, UPT, URZ, URZ, URZ ;  /* 0x000000fffffff290 */ /* 0x000fe4000fffe0ff */
[C---:B------:R-:W-:Y:S02]  /*6b30*/  @P1 IMAD R5, R115.reuse, 0x4000, R95 ;  /* 0x0000400073051824 */ /* 0x040fe400078e025f */
[----:B------:R-:W-:Y:S01]  /*6b40*/  @P1 IMAD R4, R115, 0x4000, R112 ;  /* 0x0000400073041824 */ /* 0x000fe200078e0270 */
[----:B------:R-:W-:Y:S06]  /*6b50*/  @P0 BRA `(.L_x_101) ;  /* 0x00000000000c0947 */ /* 0x000fec0003800000 */
[----:B-1----:R-:W-:Y:S04]  /*6b60*/  SHF.L.U32 R0, R105, 0x1f, RZ ;  /* 0x0000001f69007819 */ /* 0x002fe800000006ff */
[----:B------:R-:W1:Y:S02]  /*6b70*/  SYNCS.PHASECHK.TRANS64.TRYWAIT P0, [R3+URZ+0x60], R0 ;  /* 0x00006000030075a7 */ /* 0x000e6400080011ff */
[----:B-1----:R-:W-:Y:S05]  /*6b80*/  @!P0 BRA `(.L_x_102) ;  /* 0x00000034007c8947 */ /* 0x002fea0003800000 */
.L_x_101:
[----:B------:R-:W-:Y:S05]  /*6b90*/  BSYNC B0 ;  /* 0x0000000000007941 */ /* 0x000fea0003800000 */
.L_x_100:
[----:B------:R-:W-:Y:S11]  /*6ba0*/  ISETP.NE.AND P0, PT, R117, RZ, PT ;  /* 0x000000ff7500720c */ /* 0x000ff60003f05270 */
[----:B------:R-:W-:Y:S02]  /*6bb0*/  @!UPT UIADD3 URZ, UPT, UPT, URZ, URZ, URZ ;  /* 0x000000fffffff290 */ /* 0x000fe4000fffe0ff */
[----:B------:R3:W4:Y:S01]  /*6bc0*/  @P0 LDS R48, [R5+0x200] ;  /* 0x0002000005300984 */ /* 0x0007220000000800 */
[C---:B-1----:R-:W-:Y:S01]  /*6bd0*/  @P0 IMAD R0, R115.reuse, 0x4000, R99 ;  /* 0x0000400073000824 */ /* 0x042fe200078e0263 */
[C---:B------:R-:W-:Y:S01]  /*6be0*/  @P0 LEA R3, R115.reuse, R110, 0xe ;  /* 0x0000006e73030211 */ /* 0x040fe200078e70ff */
[----:B------:R-:W-:Y:S01]  /*6bf0*/  VIADD R115, R115, 0x1 ;  /* 0x0000000173737836 */ /* 0x000fe20000000000 */
[----:B------:R3:W1:Y:S04]  /*6c00*/  @P0 LDS R53, [R5+0x400] ;  /* 0x0004000005350984 */ /* 0x0006680000000800 */
        /* <DEDUP_REMOVED lines=14> */
[----:B------:R3:W1:Y:S04]  /*6cf0*/  @P0 LDS R51, [R0] ;  /* 0x0000000000330984 */ /* 0x0006680000000800 */
        /* <DEDUP_REMOVED lines=14> */
[----:B----4-:R3:W1:Y:S02]  /*6de0*/  @P0 LDS R80, [R3+0xe00] ;  /* 0x000e000003500984 */ /* 0x0106640000000800 */
.L_x_99:
[----:B------:R-:W-:Y:S05]  /*6df0*/  BSYNC B1 ;  /* 0x0000000000017941 */ /* 0x000fea0003800000 */
.L_x_98:
[----:B---3--:R-:W-:Y:S05]  /*6e00*/  VIADD R3, R47, 0x20 ;  /* 0x000000202f037836 */ /* 0x008fea0000000000 */
[----:B------:R-:W-:Y:S04]  /*6e10*/  SHF.R.U32.HI R3, RZ, 0x15, R3 ;  /* 0x00000015ff037819 */ /* 0x000fe80000011603 */
[----:B------:R-:W-:Y:S11]  /*6e20*/  LOP3.LUT P0, RZ, R3, 0x3, R98, 0x48, !PT ;  /* 0x0000000303ff7812 */ /* 0x000ff60007804862 */
[----:B------:R-:W-:Y:S02]  /*6e30*/  @!UPT UIADD3 URZ, UPT, UPT, URZ, URZ, URZ ;  /* 0x000000fffffff290 */ /* 0x000fe4000fffe0ff */
[----:B------:R-:W-:Y:S05]  /*6e40*/  @!P0 BRA `(.L_x_103) ;  /* 0x0000000000408947 */ /* 0x000fea0003800000 */
[----:B------:R-:W3:Y:S01]  /*6e50*/  LDCU.64 UR8, c[0x4][0x70] ;  /* 0x01000e00ff0877ac */ /* 0x000ee20008000a00 */
[----:B------:R-:W-:Y:S01]  /*6e60*/  MOV R15, 0x0 ;  /* 0x00000000000f7802 */ /* 0x000fe20000000f00 */
[----:B------:R-:W-:Y:S02]  /*6e70*/  HFMA2 R12, -RZ, RZ, 0, 5.9604644775390625e-08 ;  /* 0x00000001ff0c7431 */ /* 0x000fe400000001ff */
[----:B------:R-:W-:Y:S02]  /*6e80*/  IMAD.MOV.U32 R8, RZ, RZ, 0x192 ;  /* 0x00000192ff087424 */ /* 0x000fe400078e00ff */
[----:B------:R-:W-:Y:S01]  /*6e90*/  IMAD.MOV.U32 R13, RZ, RZ, RZ ;  /* 0x000000ffff0d7224 */ /* 0x000fe200078e00ff */
[----:B------:R-:W4:Y:S01]  /*6ea0*/  LDCU.64 UR6, c[0x4][0x78] ;  /* 0x01000f00ff0677ac */ /* 0x000f220008000a00 */
[----:B------:R-:W1:Y:S01]  /*6eb0*/  LDC.64 R14, c[0x4][R15] ;  /* 0x010000000f0e7b82 */ /* 0x000e620000000a00 */
[----:B------:R-:W5:Y:S01]  /*6ec0*/  LDCU.64 UR4, c[0x4][0x10] ;  /* 0x01000200ff0477ac */ /* 0x000f620008000a00 */
[----:B---3--:R-:W-:Y:S01]  /*6ed0*/  MOV R5, UR9 ;  /* 0x0000000900057c02 */ /* 0x008fe20008000f00 */
[----:B------:R-:W-:Y:S01]  /*6ee0*/  IMAD.U32 R4, RZ, RZ, UR8 ;  /* 0x00000008ff047e24 */ /* 0x000fe2000f8e00ff */
[----:B----4-:R-:W-:Y:S01]  /*6ef0*/  MOV R7, UR7 ;  /* 0x0000000700077c02 */ /* 0x010fe20008000f00 */
[----:B------:R-:W-:Y:S01]  /*6f00*/  IMAD.U32 R6, RZ, RZ, UR6 ;  /* 0x00000006ff067e24 */ /* 0x000fe2000f8e00ff */
[----:B-----5:R-:W-:Y:S01]  /*6f10*/  MOV R11, UR5 ;  /* 0x00000005000b7c02 */ /* 0x020fe20008000f00 */
[----:B------:R-:W-:Y:S02]  /*6f20*/  IMAD.U32 R10, RZ, RZ, UR4 ;  /* 0x00000004ff0a7e24 */ /* 0x000fe4000f8e00ff */
[----:B------:R-:W-:Y:S07]  /*6f30*/  LEPC R20, `(.L_x_103) ;  /* 0x000000001014794e */ /* 0x000fee0000000000 */
[----:B-12---:R-:W-:Y:S05]  /*6f40*/  CALL.ABS.NOINC R14 ;  /* 0x000000000e007343 */ /* 0x006fea0003c00000 */
.L_x_103:
[----:B------:R-:W-:Y:S05]  /*6f50*/  WARPSYNC.ALL ;  /* 0x0000000000007948 */ /* 0x000fea0003800000 */
[----:B------:R-:W-:Y:S01]  /*6f60*/  R2UR UR4, R47 ;  /* 0x000000002f0472ca */ /* 0x000fe200000e0000 */
[----:B------:R-:W-:Y:S01]  /*6f70*/  BSSY.RECONVERGENT B0, `(.L_x_104) ;  /* 0x000008b000007945 */ /* 0x000fe20003800200 */
[----:B------:R-:W-:Y:S02]  /*6f80*/  ISETP.NE.AND P6, PT, R113, RZ, PT ;  /* 0x000000ff7100720c */ /* 0x000fe40003fc5270 */
[----:B------:R-:W-:Y:S02]  /*6f90*/  ISETP.NE.AND P0, PT, R107, RZ, PT ;  /* 0x000000ff6b00720c */ /* 0x000fe40003f05270 */
[----:B------:R-:W-:Y:S02]  /*6fa0*/  MOV R3, UR48 ;  /* 0x0000003000037c02 */ /* 0x000fe40008000f00 */
[----:B-1----:R-:W-:Y:S05]  /*6fb0*/  MOV R0, UR37 ;  /* 0x0000002500007c02 */ /* 0x002fea0008000f00 */
[----:B------:R-:W1:Y:S02]  /*6fc0*/  LDTM.x32 R4, tmem[UR4+0x20] ;  /* 0x00002004000479ee */ /* 0x000e6400082c0000 */
[----:B------:R-:W-:Y:S02]  /*6fd0*/  @P6 LEA R3, R3, UR46, 0x3 ;  /* 0x0000002e03036c11 */ /* 0x000fe4000f8e18ff */
[----:B------:R-:W-:Y:S02]  /*6fe0*/  @P6 SHF.L.U32 R118, R105, 0x1f, RZ ;  /* 0x0000001f69766819 */ /* 0x000fe400000006ff */
[----:B------:R-:W-:Y:S04]  /*6ff0*/  @P6 IADD3 R3, PT, PT, R3, 0x80, RZ ;  /* 0x0000008003036810 */ /* 0x000fe80007ffe0ff */
[----:B------:R-:W-:Y:S02]  /*7000*/  @P6 PRMT R0, R0, 0x654, R3 ;  /* 0x0000065400006816 */ /* 0x000fe40000000003 */
[----:B------:R-:W-:Y:S01]  /*7010*/  LEA R3, R115, UR46, 0x3 ;  /* 0x0000002e73037c11 */ /* 0x000fe2000f8e18ff */
[C---:B-1----:R-:W-:Y:S01]  /*7020*/  FMUL R4, R46.reuse, R4 ;  /* 0x000000042e047220 */ /* 0x042fe20000400000 */
        /* <DEDUP_REMOVED lines=100> */
[----:B---3--:R-:W3:Y:S02]  /*7670*/  FENCE.VIEW.ASYNC.S ;  /* 0x00000000000073c6 */ /* 0x008ee40000000000 */
[----:B---3--:R-:W-:Y:S06]  /*7680*/  BAR.SYNC.DEFER_BLOCKING 0x1, 0x80 ;  /* 0x0042000000007b1d */ /* 0x008fec0000010000 */
[----:B------:R-:W-:Y:S05]  /*7690*/  @P0 BRA `(.L_x_105) ;  /* 0x0000000000600947 */ /* 0x000fea0003800000 */
[----:B------:R-:W-:Y:S02]  /*76a0*/  UIADD3 UR20, UP0, UPT, UR50, 0x880, URZ ;  /* 0x0000088032147890 */ /* 0x000fe4000ff1e0ff */
[----:B------:R-:W-:Y:S02]  /*76b0*/  UIADD3 UR14, UPT, UPT, UR42, 0x20, URZ ;  /* 0x000000202a0e7890 */ /* 0x000fe4000fffe0ff */
[----:B------:R-:W-:Y:S02]  /*76c0*/  UIADD3 UR12, UPT, UPT, UR46, 0x4200, URZ ;  /* 0x000042002e0c7890 */ /* 0x000fe4000fffe0ff */
[----:B------:R-:W-:Y:S01]  /*76d0*/  UIADD3.X UR21, UPT, UPT, URZ, UR51, URZ, UP0, !UPT ;  /* 0x00000033ff157290 */ /* 0x000fe200087fe4ff */
[----:B------:R-:W-:Y:S01]  /*76e0*/  UMOV UR13, UR41 ;  /* 0x00000029000d7c82 */ /* 0x000fe20008000000 */
[----:B------:R-:W-:Y:S01]  /*76f0*/  UMOV UR15, UR36 ;  /* 0x00000024000f7c82 */ /* 0x000fe20008000000 */
[----:B------:R-:W-:Y:S02]  /*7700*/  UIADD3 UR17, UPT, UPT, UR41, 0x20, URZ ;  /* 0x0000002029117890 */ /* 0x000fe4000fffe0ff */
[----:B------:R-:W-:Y:S01]  /*7710*/  UIADD3 UR16, UPT, UPT, UR46, 0x5200, URZ ;  /* 0x000052002e107890 */ /* 0x000fe2000fffe0ff */
[----:B------:R-:W-:Y:S03]  /*7720*/  UMOV UR19, UR36 ;  /* 0x0000002400137c82 */ /* 0x000fe60008000000 */
[----:B------:R3:W-:Y:S01]  /*7730*/  UTMASTG.3D [UR12], [UR20] ;  /* 0x0000000c140073b5 */ /* 0x0007e20008010000 */
[----:B------:R-:W-:Y:S01]  /*7740*/  UMOV UR18, UR14 ;  /* 0x0000000e00127c82 */ /* 0x000fe20008000000 */
[----:B------:R-:W-:Y:S02]  /*7750*/  UIADD3 UR9, UPT, UPT, UR41, 0x40, URZ ;  /* 0x0000004029097890 */ /* 0x000fe4000fffe0ff */
[----:B------:R-:W-:Y:S01]  /*7760*/  UIADD3 UR8, UPT, UPT, UR46, 0x6200, URZ ;  /* 0x000062002e087890 */ /* 0x000fe2000fffe0ff */
[----:B------:R-:W-:Y:S01]  /*7770*/  UMOV UR11, UR36 ;  /* 0x00000024000b7c82 */ /* 0x000fe20008000000 */
[----:B------:R-:W-:Y:S01]  /*7780*/  UMOV UR10, UR14 ;  /* 0x0000000e000a7c82 */ /* 0x000fe20008000000 */
[----:B------:R3:W-:Y:S01]  /*7790*/  UTMASTG.3D [UR16], [UR20] ;  /* 0x00000010140073b5 */ /* 0x0007e20008010000 */
[----:B------:R-:W-:Y:S02]  /*77a0*/  UIADD3 UR5, UPT, UPT, UR41, 0x60, URZ ;  /* 0x0000006029057890 */ /* 0x000fe4000fffe0ff */
[----:B------:R-:W-:Y:S01]  /*77b0*/  UIADD3 UR4, UPT, UPT, UR46, 0x7200, URZ ;  /* 0x000072002e047890 */ /* 0x000fe2000fffe0ff */
[----:B------:R-:W-:Y:S01]  /*77c0*/  UMOV UR7, UR36 ;  /* 0x0000002400077c82 */ /* 0x000fe20008000000 */
[----:B------:R-:W-:Y:S01]  /*77d0*/  UMOV UR6, UR14 ;  /* 0x0000000e00067c82 */ /* 0x000fe20008000000 */
[----:B------:R3:W-:Y:S06]  /*77e0*/  UTMASTG.3D [UR8], [UR20] ;  /* 0x00000008140073b5 */ /* 0x0007ec0008010000 */
[----:B------:R3:W-:Y:S01]  /*77f0*/  UTMASTG.3D [UR4], [UR20] ;  /* 0x00000004140073b5 */ /* 0x0007e20008010000 */
[----:B------:R0:W-:Y:S01]  /*7800*/  UTMACMDFLUSH ;  /* 0x00000000000079b7 */ /* 0x0001e20000000000 */
[----:B---3--:R-:W-:Y:S04]  /*7810*/  DEPBAR.LE SB0, 0x1 ;  /* 0x000080400000791a */ /* 0x008fe80000000000 */
.L_x_105:
[----:B------:R-:W-:Y:S05]  /*7820*/  BSYNC.RECONVERGENT B0 ;  /* 0x0000000000007941 */ /* 0x000fea0003800200 */
.L_x_104:
[----:B------:R-:W-:Y:S01]  /*7830*/  BAR.SYNC.DEFER_BLOCKING 0x1, 0x80 ;  /* 0x0042000000007b1d */ /* 0x000fe20000010000 */
[----:B------:R-:W-:Y:S04]  /*7840*/  UIADD3 UR40, UPT, UPT, UR48, 0x1, URZ ;  /* 0x0000000130287890 */ /* 0x000fe8000fffe0ff */
[----:B------:R-:W-:Y:S04]  /*7850*/  UISETP.NE.AND UP0, UPT, UR40, 0x4, UPT ;  /* 0x000000042800788c */ /* 0x000fe8000bf05270 */
[----:B------:R-:W-:Y:S01]  /*7860*/  USEL UR40, UR40, URZ, UP0 ;  /* 0x000000ff28287287 */ /* 0x000fe20008000000 */
[----:B------:R3:W-:Y:S01]  /*7870*/  @P6 SYNCS.ARRIVE.TRANS64.RED.A1T0 RZ, [R0+URZ], RZ ;  /* 0x000000ff00ff69a7 */ /* 0x0007e200081004ff */
[----:B------:R-:W-:Y:S01]  /*7880*/  BSSY B1, `(.L_x_106) ;  /* 0x0000034000017945 */ /* 0x000fe20003800000 */
[----:B------:R-:W4:Y:S02]  /*7890*/  @P6 SYNCS.PHASECHK.TRANS64.TRYWAIT P0, [R3+URZ+0x60], R118 ;  /* 0x00006076030065a7 */ /* 0x000f2400080011ff */
[----:B----4-:R-:W-:Y:S01]  /*78a0*/  @P6 SEL R116, RZ, 0x1, !P0 ;  /* 0x00000001ff746807 */ /* 0x010fe20004000000 */
[----:B---3--:R-:W-:Y:S06]  /*78b0*/  @!P6 BRA `(.L_x_107) ;  /* 0x0000000000c0e947 */ /* 0x008fec0003800000 */
[----:B------:R-:W-:Y:S01]  /*78c0*/  ISETP.NE.AND P0, PT, R116, RZ, PT ;  /* 0x000000ff7400720c */ /* 0x000fe20003f05270 */
[----:B------:R-:W-:Y:S01]  /*78d0*/  BSSY B0, `(.L_x_108) ;  /* 0x0000009000007945 */ /* 0x000fe20003800000 */
[----:B------:R-:W-:Y:S11]  /*78e0*/  ISETP.NE.AND P1, PT, R117, RZ, PT ;  /* 0x000000ff7500720c */ /* 0x000ff60003f25270 */
[----:B------:R-:W-:Y:S02]  /*78f0*/  @!UPT UIADD3 URZ, UPT, UPT, URZ, URZ, URZ ;  /* 0x000000fffffff290 */ /* 0x000fe4000fffe0ff */
[C---:B-1----:R-:W-:Y:S02]  /*7900*/  @P1 IMAD R4, R115.reuse, 0x4000, R95 ;  /* 0x0000400073041824 */ /* 0x042fe400078e025f */
[----:B------:R-:W-:Y:S01]  /*7910*/  @P1 IMAD R0, R115, 0x4000, R112 ;  /* 0x0000400073001824 */ /* 0x000fe200078e0270 */
[----:B------:R-:W-:Y:S06]  /*7920*/  @P0 BRA `(.L_x_109) ;  /* 0x00000000000c0947 */ /* 0x000fec0003800000 */
[----:B------:R-:W-:Y:S04]  /*7930*/  SHF.L.U32 R6, R105, 0x1f, RZ ;  /* 0x0000001f69067819 */ /* 0x000fe800000006ff */
[----:B------:R-:W1:Y:S02]  /*7940*/  SYNCS.PHASECHK.TRANS64.TRYWAIT P0, [R3+URZ+0x60], R6 ;  /* 0x00006006030075a7 */ /* 0x000e6400080011ff */
[----:B-1----:R-:W-:Y:S05]  /*7950*/  @!P0 BRA `(.L_x_110) ;  /* 0x00000028001c8947 */ /* 0x002fea0003800000 */
.L_x_109:
[----:B------:R-:W-:Y:S05]  /*7960*/  BSYNC B0 ;  /* 0x0000000000007941 */ /* 0x000fea0003800000 */
.L_x_108:
        /* <DEDUP_REMOVED lines=37> */
.L_x_107:
[----:B------:R-:W-:Y:S05]  /*7bc0*/  BSYNC B1 ;  /* 0x0000000000017941 */ /* 0x000fea0003800000 */
.L_x_106:
[----:B---3--:R-:W-:Y:S05]  /*7bd0*/  VIADD R3, R47, 0x40 ;  /* 0x000000402f037836 */ /* 0x008fea0000000000 */
[----:B------:R-:W-:Y:S04]  /*7be0*/  SHF.R.U32.HI R3, RZ, 0x15, R3 ;  /* 0x00000015ff037819 */ /* 0x000fe80000011603 */
[----:B------:R-:W-:Y:S11]  /*7bf0*/  LOP3.LUT P0, RZ, R3, 0x3, R98, 0x48, !PT ;  /* 0x0000000303ff7812 */ /* 0x000ff60007804862 */
[----:B------:R-:W-:Y:S02]  /*7c00*/  @!UPT UIADD3 URZ, UPT, UPT, URZ, URZ, URZ ;  /* 0x000000fffffff290 */ /* 0x000fe4000fffe0ff */
[----:B------:R-:W-:Y:S05]  /*7c10*/  @!P0 BRA `(.L_x_111) ;  /* 0x0000000000408947 */ /* 0x000fea0003800000 */
[----:B------:R-:W3:Y:S01]  /*7c20*/  LDCU.64 UR8, c[0x4][0x70] ;  /* 0x01000e00ff0877ac */ /* 0x000ee20008000a00 */
[----:B-1----:R-:W-:Y:S01]  /*7c30*/  MOV R15, 0x0 ;  /* 0x00000000000f7802 */ /* 0x002fe20000000f00 */
[----:B------:R-:W-:Y:S02]  /*7c40*/  HFMA2 R12, -RZ, RZ, 0, 5.9604644775390625e-08 ;  /* 0x00000001ff0c7431 */ /* 0x000fe400000001ff */
[----:B------:R-:W-:Y:S02]  /*7c50*/  IMAD.MOV.U32 R8, RZ, RZ, 0x192 ;  /* 0x00000192ff087424 */ /* 0x000fe400078e00ff */
[----:B------:R-:W-:Y:S01]  /*7c60*/  IMAD.MOV.U32 R13, RZ, RZ, RZ ;  /* 0x000000ffff0d7224 */ /* 0x000fe200078e00ff */
[----:B------:R-:W1:Y:S01]  /*7c70*/  LDCU.64 UR6, c[0x4][0x78] ;  /* 0x01000f00ff0677ac */ /* 0x000e620008000a00 */
[----:B------:R-:W4:Y:S01]  /*7c80*/  LDC.64 R14, c[0x4][R15] ;  /* 0x010000000f0e7b82 */ /* 0x000f220000000a00 */
[----:B------:R-:W5:Y:S01]  /*7c90*/  LDCU.64 UR4, c[0x4][0x10] ;  /* 0x01000200ff0477ac */ /* 0x000f620008000a00 */
[----:B---3--:R-:W-:Y:S01]  /*7ca0*/  MOV R5, UR9 ;  /* 0x0000000900057c02 */ /* 0x008fe20008000f00 */
[----:B------:R-:W-:Y:S01]  /*7cb0*/  IMAD.U32 R4, RZ, RZ, UR8 ;  /* 0x00000008ff047e24 */ /* 0x000fe2000f8e00ff */
[----:B-1----:R-:W-:Y:S01]  /*7cc0*/  MOV R7, UR7 ;  /* 0x0000000700077c02 */ /* 0x002fe20008000f00 */
[----:B------:R-:W-:Y:S01]  /*7cd0*/  IMAD.U32 R6, RZ, RZ, UR6 ;  /* 0x00000006ff067e24 */ /* 0x000fe2000f8e00ff */
[----:B-----5:R-:W-:Y:S01]  /*7ce0*/  MOV R11, UR5 ;  /* 0x00000005000b7c02 */ /* 0x020fe20008000f00 */
[----:B------:R-:W-:Y:S02]  /*7cf0*/  IMAD.U32 R10, RZ, RZ, UR4 ;  /* 0x00000004ff0a7e24 */ /* 0x000fe4000f8e00ff */
[----:B------:R-:W-:Y:S07]  /*7d00*/  LEPC R20, `(.L_x_111) ;  /* 0x000000001014794e */ /* 0x000fee0000000000 */
[----:B--2-4-:R-:W-:Y:S05]  /*7d10*/  CALL.ABS.NOINC R14 ;  /* 0x000000000e007343 */ /* 0x014fea0003c00000 */
.L_x_111:
[----:B------:R-:W-:Y:S05]  /*7d20*/  WARPSYNC.ALL ;  /* 0x0000000000007948 */ /* 0x000fea0003800000 */
[----:B------:R-:W-:Y:S01]  /*7d30*/  R2UR UR4, R47 ;  /* 0x000000002f0472ca */ /* 0x000fe200000e0000 */
[----:B------:R-:W-:Y:S01]  /*7d40*/  BSSY.RECONVERGENT B0, `(.L_x_112) ;  /* 0x000008b000007945 */ /* 0x000fe20003800200 */
[----:B------:R-:W-:Y:S02]  /*7d50*/  ISETP.NE.AND P6, PT, R113, RZ, PT ;  /* 0x000000ff7100720c */ /* 0x000fe40003fc5270 */
[----:B------:R-:W-:Y:S02]  /*7d60*/  ISETP.NE.AND P0, PT, R107, RZ, PT ;  /* 0x000000ff6b00720c */ /* 0x000fe40003f05270 */
[----:B------:R-:W-:Y:S02]  /*7d70*/  MOV R3, UR40 ;  /* 0x0000002800037c02 */ /* 0x000fe40008000f00 */
[----:B------:R-:W-:Y:S02]  /*7d80*/  MOV R0, UR37 ;  /* 0x0000002500007c02 */ /* 0x000fe40008000f00 */
[----:B------:R-:W-:Y:S03]  /*7d90*/  LEA R118, R115, UR46, 0x3 ;  /* 0x0000002e73767c11 */ /* 0x000fe6000f8e18ff */
[----:B-1----:R-:W1:Y:S02]  /*7da0*/  LDTM.x32 R4, tmem[UR4+0x40] ;  /* 0x00004004000479ee */ /* 0x002e6400082c0000 */
[----:B------:R-:W-:Y:S04]  /*7db0*/  @P6 LEA R3, R3, UR46, 0x3 ;  /* 0x0000002e03036c11 */ /* 0x000fe8000f8e18ff */
[----:B------:R-:W-:Y:S04]  /*7dc0*/  @P6 IADD3 R3, PT, PT, R3, 0x80, RZ ;  /* 0x0000008003036810 */ /* 0x000fe80007ffe0ff */
[----:B------:R-:W-:Y:S02]  /*7dd0*/  @P6 PRMT R0, R0, 0x654, R3 ;  /* 0x0000065400006816 */ /* 0x000fe40000000003 */
[----:B------:R-:W-:Y:S01]  /*7de0*/  @P6 SHF.L.U32 R3, R105, 0x1f, RZ ;  /* 0x0000001f69036819 */ /* 0x000fe200000006ff */
        /* <DEDUP_REMOVED lines=128> */
.L_x_113:
[----:B------:R-:W-:Y:S05]  /*85f0*/  BSYNC.RECONVERGENT B0 ;  /* 0x0000000000007941 */ /* 0x000fea0003800200 */
.L_x_112:
        /* <DEDUP_REMOVED lines=19> */
.L_x_117:
[----:B------:R-:W-:Y:S05]  /*8730*/  BSYNC B0 ;  /* 0x0000000000007941 */ /* 0x000fea0003800000 */
.L_x_116:
[----:B------:R-:W-:Y:S11]  /*8740*/  ISETP.NE.AND P0, PT, R117, RZ, PT ;  /* 0x000000ff7500720c */ /* 0x000ff60003f05270 */
[----:B------:R-:W-:Y:S02]  /*8750*/  @!UPT UIADD3 URZ, UPT, UPT, URZ, URZ, URZ ;  /* 0x000000fffffff290 */ /* 0x000fe4000fffe0ff */
[----:B------:R3:W4:Y:S01]  /*8760*/  @P0 LDS R48, [R4+0x200] ;  /* 0x0002000004300984 */ /* 0x0007220000000800 */
[C---:B-1----:R-:W-:Y:S01]  /*8770*/  @P0 IMAD R3, R115.reuse, 0x4000, R99 ;  /* 0x0000400073030824 */ /* 0x042fe200078e0263 */
[----:B------:R-:W-:Y:S02]  /*8780*/  @P0 LEA R115, R115, R110, 0xe ;  /* 0x0000006e73730211 */ /* 0x000fe400078e70ff */
        /* <DEDUP_REMOVED lines=31> */
.L_x_115:
[----:B------:R-:W-:Y:S05]  /*8980*/  BSYNC B1 ;  /* 0x0000000000017941 */ /* 0x000fea0003800000 */
.L_x_114:
        /* <DEDUP_REMOVED lines=21> */
.L_x_119:
[----:B------:R-:W-:Y:S01]  /*8ae0*/  ISETP.NE.AND P0, PT, R107, RZ, PT ;  /* 0x000000ff6b00720c */ /* 0x000fe20003f05270 */
[----:B------:R-:W-:Y:S05]  /*8af0*/  WARPSYNC.ALL ;  /* 0x0000000000007948 */ /* 0x000fea0003800000 */
[----:B------:R-:W-:Y:S01]  /*8b00*/  R2UR UR4, R47 ;  /* 0x000000002f0472ca */ /* 0x000fe200000e0000 */
[----:B------:R-:W-:Y:S01]  /*8b10*/  BSSY.RECONVERGENT B0, `(.L_x_120) ;  /* 0x0000087000007945 */ /* 0x000fe20003800200 */
[----:B------:R-:W-:Y:S11]  /*8b20*/  R2UR UR5, R114 ;  /* 0x00000000720572ca */ /* 0x000ff600000e0000 */
[----:B-1----:R-:W1:Y:S01]  /*8b30*/  LDTM.x32 R4, tmem[UR4+0x60] ;  /* 0x00006004000479ee */ /* 0x002e6200082c0000 */
[----:B------:R-:W-:Y:S01]  /*8b40*/  NOP ;  /* 0x0000000000007918 */ /* 0x000fe20000000000 */
[----:B------:R-:W-:Y:S04]  /*8b50*/  UIADD3 UR5, UPT, UPT, UR5, 0xe0, URZ ;  /* 0x000000e005057890 */ /* 0x000fe8000fffe0ff */
[----:B------:R-:W-:Y:S09]  /*8b60*/  UPRMT UR5, UR37, 0x654, UR5 ;  /* 0x0000065425057896 */ /* 0x000ff20008000005 */
[----:B-1----:R-:W-:Y:S01]  /*8b70*/  SYNCS.ARRIVE.TRANS64.RED.A1T0 RZ, [UR5], RZ ;  /* 0x000000ffffff79a7 */ /* 0x002fe20008100405 */
[C---:B------:R-:W-:Y:S01]  /*8b80*/  FMUL R4, R46.reuse, R4 ;  /* 0x000000042e047220 */ /* 0x040fe20000400000 */
        /* <DEDUP_REMOVED lines=127> */
.L_x_121:
[----:B------:R-:W-:Y:S05]  /*9380*/  BSYNC.RECONVERGENT B0 ;  /* 0x0000000000007941 */ /* 0x000fea0003800200 */
.L_x_120:
[----:B------:R-:W-:Y:S01]  /*9390*/  BAR.SYNC.DEFER_BLOCKING 0x1, 0x80 ;  /* 0x0042000000007b1d */ /* 0x000fe20000010000 */
[----:B------:R-:W-:Y:S01]  /*93a0*/  UISETP.NE.AND UP0, UPT, UR47, -0x4, UPT ;  /* 0xfffffffc2f00788c */ /* 0x000fe2000bf05270 */
[----:B------:R-:W-:Y:S08]  /*93b0*/  IADD3 R0, PT, PT, R44, 0x1, RZ ;  /* 0x000000012c007810 */ /* 0x000ff00007ffe0ff */
[----:B------:R-:W-:Y:S05]  /*93c0*/  BRA.U !UP0, `(.L_x_122) ;  /* 0x0000000108287547 */ /* 0x000fea000b800000 */
[----:B------:R-:W-:Y:S01]  /*93d0*/  ISETP.NE.AND P0, PT, R113, RZ, PT ;  /* 0x000000ff7100720c */ /* 0x000fe20003f05270 */
[----:B-1----:R-:W-:Y:S01]  /*93e0*/  IMAD.U32 R4, RZ, RZ, UR48 ;  /* 0x00000030ff047e24 */ /* 0x002fe2000f8e00ff */
[----:B------:R-:W-:Y:S01]  /*93f0*/  UIADD3 UR48, UPT, UPT, UR48, 0x1, URZ ;  /* 0x0000000130307890 */ /* 0x000fe2000fffe0ff */
[----:B------:R-:W-:Y:S03]  /*9400*/  IMAD.U32 R3, RZ, RZ, UR37 ;  /* 0x00000025ff037e24 */ /* 0x000fe6000f8e00ff */
[----:B------:R-:W-:Y:S04]  /*9410*/  UISETP.NE.AND UP0, UPT, UR48, 0x4, UPT ;  /* 0x000000043000788c */ /* 0x000fe8000bf05270 */
[----:B------:R-:W-:Y:S03]  /*9420*/  USEL UR48, UR48, URZ, UP0 ;  /* 0x000000ff30307287 */ /* 0x000fe60008000000 */
[----:B------:R-:W-:Y:S05]  /*9430*/  @P0 LEA R4, R4, UR46, 0x3 ;  /* 0x0000002e04040c11 */ /* 0x000fea000f8e18ff */
[----:B------:R-:W-:Y:S05]  /*9440*/  @P0 VIADD R4, R4, 0x80 ;  /* 0x0000008004040836 */ /* 0x000fea0000000000 */
[----:B------:R-:W-:Y:S04]  /*9450*/  @P0 PRMT R3, R3, 0x654, R4 ;  /* 0x0000065403030816 */ /* 0x000fe80000000004 */
[----:B------:R3:W-:Y:S03]  /*9460*/  @P0 SYNCS.ARRIVE.TRANS64.RED.A1T0 RZ, [R3+URZ], RZ ;  /* 0x000000ff03ff09a7 */ /* 0x0007e600081004ff */
.L_x_122:
[----:B------:R-:W-:Y:S01]  /*9470*/  ISETP.NE.AND P2, PT, R108, RZ, PT ;  /* 0x000000ff6c00720c */ /* 0x000fe20003f45270 */
[----:B---3--:R-:W-:Y:S01]  /*9480*/  IMAD.IADD R3, R43, 0x1, R92 ;  /* 0x000000012b037824 */ /* 0x008fe200078e025c */
[----:B------:R-:W-:Y:S01]  /*9490*/  ISETP.NE.AND P0, PT, R111, 0x2, PT ;  /* 0x000000026f00780c */ /* 0x000fe20003f05270 */
[----:B------:R-:W-:Y:S01]  /*94a0*/  UIADD3 UR47, UPT, UPT, UR47, 0x4, URZ ;  /* 0x000000042f2f7890 */ /* 0x000fe2000fffe0ff */
[----:B------:R-:W-:Y:S01]  /*94b0*/  ISETP.NE.AND P1, PT, R0, 0x2, PT ;  /* 0x000000020000780c */ /* 0x000fe20003f25270 */
[----:B-1----:R-:W-:Y:S01]  /*94c0*/  IMAD.IADD R20, R41, 0x1, R81 ;  /* 0x0000000129147824 */ /* 0x002fe200078e0251 */
[----:B------:R-:W-:Y:S02]  /*94d0*/  R2UR UR11, R3 ;  /* 0x00000000030b72ca */ /* 0x000fe400000e0000 */
[----:B------:R-:W-:Y:S02]  /*94e0*/  SEL R4, RZ, 0x1, P0 ;  /* 0x00000001ff047807 */ /* 0x000fe40000000000 */
[----:B------:R-:W-:Y:S02]  /*94f0*/  SEL R3, RZ, 0x1, P1 ;  /* 0x00000001ff037807 */ /* 0x000fe40000800000 */
[----:B------:R-:W-:Y:S02]  /*9500*/  LOP3.LUT R103, R103, R4, RZ, 0x3c, !PT ;  /* 0x0000000467677212 */ /* 0x000fe400078e3cff */
[----:B------:R-:W-:Y:S02]  /*9510*/  @P2 R2UR UR36, R102 ;  /* 0x00000000662422ca */ /* 0x000fe400000e0000 */
[----:B------:R-:W-:Y:S02]  /*9520*/  LOP3.LUT R104, R104, R3, RZ, 0x3c, !PT ;  /* 0x0000000368687212 */ /* 0x000fe400078e3cff */
[----:B------:R-:W-:Y:S02]  /*9530*/  SEL R111, R111, RZ, P0 ;  /* 0x000000ff6f6f7207 */ /* 0x000fe40000000000 */
[----:B------:R-:W-:Y:S01]  /*9540*/  SEL R44, R0, RZ, P1 ;  /* 0x000000ff002c7207 */ /* 0x000fe20000800000 */
[----:B------:R-:W-:Y:S08]  /*9550*/  @P2 BRA `(.L_x_123) ;  /* 0xffffffb800a02947 */ /* 0x000ff0000383ffff */
[----:B------:R-:W1:Y:S01]  /*9560*/  LDCU.64 UR6, c[0x0][0xa88] ;  /* 0x00015100ff0677ac */ /* 0x000e620008000a00 */
[----:B------:R-:W3:Y:S01]  /*9570*/  LDCU.64 UR4, c[0x0][0xa90] ;  /* 0x00015200ff0477ac */ /* 0x000ee20008000a00 */
[----:B-1----:R-:W-:Y:S02]  /*9580*/  ISETP.NE.U32.AND P2, PT, RZ, UR6, PT ;  /* 0x00000006ff007c0c */ /* 0x002fe4000bf45070 */
[----:B---3--:R-:W-:Y:S02]  /*9590*/  ISETP.NE.U32.AND P1, PT, RZ, UR4, PT ;  /* 0x00000004ff007c0c */ /* 0x008fe4000bf25070 */
[----:B------:R-:W-:Y:S02]  /*95a0*/  ISETP.NE.AND.EX P2, PT, RZ, UR7, PT, P2 ;  /* 0x00000007ff007c0c */ /* 0x000fe4000bf45320 */
[----:B------:R-:W-:-:S13]  /*95b0*/  ISETP.NE.AND.EX P0, PT, RZ, UR5, PT, P1 ;  /* 0x00000005ff007c0c */ /* 0x000fda000bf05310 */
[----:B------:R-:W-:Y:S05]  /*95c0*/  @P2 BRA P0, `(.L_x_124) ;  /* 0x00000000003c2947 */ /* 0x000fea0000000000 */
[----:B------:R-:W-:-:S13]  /*95d0*/  ISETP.NE.AND.EX P1, PT, RZ, UR5, PT, P1 ;  /* 0x00000005ff007c0c */ /* 0x000fda000bf25310 */
[----:B------:R-:W-:Y:S05]  /*95e0*/  @P1 BRA `(.L_x_125) ;  /* 0x00000000000c1947 */ /* 0x000fea0003800000 */
[----:B------:R-:W-:-:S13]  /*95f0*/  FSETP.NEU.AND P0, PT, R49, RZ, PT ;  /* 0x000000ff3100720b */ /* 0x000fda0003f0d000 */
[----:B------:R-:W-:Y:S05]  /*9600*/  @!P0 EXIT ;  /* 0x000000000000894d */ /* 0x000fea0003800000 */
[----:B------:R-:W-:Y:S05]  /*9610*/  BRA `(.L_x_124) ;  /* 0x0000000000287947 */ /* 0x000fea0003800000 */
.L_x_125:
[----:B------:R-:W-:Y:S01]  /*9620*/  ISETP.NE.AND P0, PT, R109, RZ, PT ;  /* 0x000000ff6d00720c */ /* 0x000fe20003f05270 */
[----:B------:R-:W-:-:S12]  /*9630*/  BSSY.RECONVERGENT B0, `(.L_x_124) ;  /* 0x0000008000007945 */ /* 0x000fd80003800200 */
[----:B------:R-:W-:Y:S05]  /*9640*/  @P0 BRA `(.L_x_126) ;  /* 0x0000000000100947 */ /* 0x000fea0003800000 */
[----:B------:R-:W-:-:S04]  /*9650*/  ISETP.NE.U32.AND P0, PT, RZ, UR6, PT ;  /* 0x00000006ff007c0c */ /* 0x000fc8000bf05070 */
[----:B------:R-:W-:-:S13]  /*9660*/  ISETP.NE.AND.EX P0, PT, RZ, UR7, PT, P0 ;  /* 0x00000007ff007c0c */ /* 0x000fda000bf05300 */
[----:B------:R-:W-:Y:S05]  /*9670*/  @!P0 EXIT ;  /* 0x000000000000894d */ /* 0x000fea0003800000 */
[----:B------:R-:W-:Y:S05]  /*9680*/  BRA `(.L_x_127) ;  /* 0x0000000000087947 */ /* 0x000fea0003800000 */
.L_x_126:
[----:B------:R-:W-:-:S13]  /*9690*/  FSETP.NEU.AND P0, PT, R49, RZ, PT ;  /* 0x000000ff3100720b */ /* 0x000fda0003f0d000 */
[----:B------:R-:W-:Y:S05]  /*96a0*/  @!P0 EXIT ;  /* 0x000000000000894d */ /* 0x000fea0003800000 */
.L_x_127:
[----:B------:R-:W-:Y:S05]  /*96b0*/  BSYNC.RECONVERGENT B0 ;  /* 0x0000000000007941 */ /* 0x000fea0003800200 */
.L_x_124:
[----:B------:R-:W-:Y:S01]  /*96c0*/  ULEA UR4, UR48, UR46, 0x3 ;  /* 0x0000002e30047291 */ /* 0x000fe2000f8e18ff */
[----:B------:R-:W-:-:S04]  /*96d0*/  DEPBAR.LE SB0, 0x0 ;  /* 0x000080000000791a */ /* 0x000fc80000000000 */
[----:B------:R-:W-:-:S04]  /*96e0*/  UIADD3 UR4, UPT, UPT, UR4, 0x80, URZ ;  /* 0x0000008004047890 */ /* 0x000fc8000fffe0ff */
[----:B------:R-:W-:-:S09]  /*96f0*/  UPRMT UR4, UR37, 0x654, UR4 ;  /* 0x0000065425047896 */ /* 0x000fd20008000004 */
[----:B------:R-:W-:Y:S01]  /*9700*/  SYNCS.ARRIVE.TRANS64.RED.A1T0 RZ, [UR4], RZ ;  /* 0x000000ffffff79a7 */ /* 0x000fe20008100404 */
[----:B------:R-:W-:Y:S05]  /*9710*/  EXIT ;  /* 0x000000000000794d */ /* 0x000fea0003800000 */
.L_x_24:
[----:B--2---:R2:W1:Y:S02]  /*9720*/  SYNCS.PHASECHK.TRANS64.TRYWAIT P0, [R4+URZ+0x100], R5 ;  /* 0x00010005040075a7 */ /* 0x00446400080011ff */
[----:B-1----:R-:W-:Y:S05]  /*9730*/  @!P0 NANOSLEEP.SYNCS 0x989680 ;  /* 0x009896800000895d */ /* 0x002fea0003900000 */
[----:B------:R-:W1:Y:S02]  /*9740*/  @!P0 SYNCS.PHASECHK.TRANS64 P0, [R4+URZ+0x100], R5 ;  /* 0x00010005040085a7 */ /* 0x000e6400080010ff */
[----:B-1----:R-:W-:Y:S05]  /*9750*/  @!P0 BRA `(.L_x_24) ;  /* 0xfffffffc00f08947 */ /* 0x002fea000383ffff */
[----:B------:R-:W-:Y:S05]  /*9760*/  BRA `(.L_x_128) ;  /* 0xffffff80001c7947 */ /* 0x000fea000383ffff */
.L_x_27:
[----:B------:R-:W-:-:S07]  /*9770*/  MOV R4, UR33 ;  /* 0x0000002100047c02 */ /* 0x000fce0008000f00 */
.L_x_129:
[----:B-1----:R1:W2:Y:S02]  /*9780*/  SYNCS.PHASECHK.TRANS64.TRYWAIT P0, [R4+URZ+0x30], R7 ;  /* 0x00003007040075a7 */ /* 0x0022a400080011ff */
[----:B--2---:R-:W-:Y:S05]  /*9790*/  @!P0 NANOSLEEP.SYNCS 0x989680 ;  /* 0x009896800000895d */ /* 0x004fea0003900000 */
[----:B------:R-:W2:Y:S02]  /*97a0*/  @!P0 SYNCS.PHASECHK.TRANS64 P0, [R4+URZ+0x30], R7 ;  /* 0x00003007040085a7 */ /* 0x000ea400080010ff */
[----:B--2---:R-:W-:Y:S05]  /*97b0*/  @!P0 BRA `(.L_x_129) ;  /* 0xfffffffc00f08947 */ /* 0x004fea000383ffff */
[----:B------:R-:W-:Y:S05]  /*97c0*/  BRA `(.L_x_26) ;  /* 0xffffff8000787947 */ /* 0x000fea000383ffff */
.L_x_29:
[----:B-1----:R1:W2:Y:S02]  /*97d0*/  SYNCS.PHASECHK.TRANS64.TRYWAIT P0, [R8+URZ+0xb0], R5 ;  /* 0x0000b005080075a7 */ /* 0x0022a400080011ff */
[----:B--2---:R-:W-:Y:S05]  /*97e0*/  @!P0 NANOSLEEP.SYNCS 0x989680 ;  /* 0x009896800000895d */ /* 0x004fea0003900000 */
[----:B------:R-:W2:Y:S02]  /*97f0*/  @!P0 SYNCS.PHASECHK.TRANS64 P0, [R8+URZ+0xb0], R5 ;  /* 0x0000b005080085a7 */ /* 0x000ea400080010ff */
[----:B--2---:R-:W-:Y:S05]  /*9800*/  @!P0 BRA `(.L_x_29) ;  /* 0xfffffffc00f08947 */ /* 0x004fea000383ffff */
[----:B------:R-:W-:Y:S05]  /*9810*/  BRA `(.L_x_130) ;  /* 0xffffff8000fc7947 */ /* 0x000fea000383ffff */
.L_x_33:
[----:B------:R-:W-:-:S07]  /*9820*/  MOV R0, UR4 ;  /* 0x0000000400007c02 */ /* 0x000fce0008000f00 */
.L_x_131:
[----:B-1----:R1:W2:Y:S02]  /*9830*/  SYNCS.PHASECHK.TRANS64.TRYWAIT P0, [R0+URZ], R3 ;  /* 0x00000003000075a7 */ /* 0x0022a400080011ff */
[----:B--2---:R-:W-:Y:S05]  /*9840*/  @!P0 NANOSLEEP.SYNCS 0x989680 ;  /* 0x009896800000895d */ /* 0x004fea0003900000 */
[----:B------:R-:W2:Y:S02]  /*9850*/  @!P0 SYNCS.PHASECHK.TRANS64 P0, [R0+URZ], R3 ;  /* 0x00000003000085a7 */ /* 0x000ea400080010ff */
[----:B--2---:R-:W-:Y:S05]  /*9860*/  @!P0 BRA `(.L_x_131) ;  /* 0xfffffffc00f08947 */ /* 0x004fea000383ffff */
[----:B------:R-:W-:Y:S05]  /*9870*/  BRA `(.L_x_132) ;  /* 0xffffff8800707947 */ /* 0x000fea000383ffff */
.L_x_34:
[----:B------:R-:W-:-:S07]  /*9880*/  MOV R0, UR4 ;  /* 0x0000000400007c02 */ /* 0x000fce0008000f00 */
.L_x_133:
[----:B-1----:R1:W2:Y:S02]  /*9890*/  SYNCS.PHASECHK.TRANS64.TRYWAIT P0, [R0+URZ], R3 ;  /* 0x00000003000075a7 */ /* 0x0022a400080011ff */
[----:B--2---:R-:W-:Y:S05]  /*98a0*/  @!P0 NANOSLEEP.SYNCS 0x989680 ;  /* 0x009896800000895d */ /* 0x004fea0003900000 */
[----:B------:R-:W2:Y:S02]  /*98b0*/  @!P0 SYNCS.PHASECHK.TRANS64 P0, [R0+URZ], R3 ;  /* 0x00000003000085a7 */ /* 0x000ea400080010ff */
[----:B--2---:R-:W-:Y:S05]  /*98c0*/  @!P0 BRA `(.L_x_133) ;  /* 0xfffffffc00f08947 */ /* 0x004fea000383ffff */
[----:B------:R-:W-:Y:S05]  /*98d0*/  BRA `(.L_x_134) ;  /* 0xffffff88007c7947 */ /* 0x000fea000383ffff */
.L_x_35:
[----:B------:R-:W-:-:S07]  /*98e0*/  MOV R0, UR4 ;  /* 0x0000000400007c02 */ /* 0x000fce0008000f00 */
.L_x_135:
[----:B-1----:R1:W2:Y:S02]  /*98f0*/  SYNCS.PHASECHK.TRANS64.TRYWAIT P0, [R0+URZ], R3 ;  /* 0x00000003000075a7 */ /* 0x0022a400080011ff */
[----:B--2---:R-:W-:Y:S05]  /*9900*/  @!P0 NANOSLEEP.SYNCS 0x989680 ;  /* 0x009896800000895d */ /* 0x004fea0003900000 */
[----:B------:R-:W2:Y:S02]  /*9910*/  @!P0 SYNCS.PHASECHK.TRANS64 P0, [R0+URZ], R3 ;  /* 0x00000003000085a7 */ /* 0x000ea400080010ff */
[----:B--2---:R-:W-:Y:S05]  /*9920*/  @!P0 BRA `(.L_x_135) ;  /* 0xfffffffc00f08947 */ /* 0x004fea000383ffff */
[----:B------:R-:W-:Y:S05]  /*9930*/  BRA `(.L_x_136) ;  /* 0xffffff8800887947 */ /* 0x000fea000383ffff */
.L_x_36:
[----:B------:R-:W-:-:S07]  /*9940*/  MOV R0, UR4 ;  /* 0x0000000400007c02 */ /* 0x000fce0008000f00 */
.L_x_137:
[----:B-1----:R1:W2:Y:S02]  /*9950*/  SYNCS.PHASECHK.TRANS64.TRYWAIT P0, [R0+URZ], R3 ;  /* 0x00000003000075a7 */ /* 0x0022a400080011ff */
[----:B--2---:R-:W-:Y:S05]  /*9960*/  @!P0 NANOSLEEP.SYNCS 0x989680 ;  /* 0x009896800000895d */ /* 0x004fea0003900000 */
[----:B------:R-:W2:Y:S02]  /*9970*/  @!P0 SYNCS.PHASECHK.TRANS64 P0, [R0+URZ], R3 ;  /* 0x00000003000085a7 */ /* 0x000ea400080010ff */
[----:B--2---:R-:W-:Y:S05]  /*9980*/  @!P0 BRA `(.L_x_137) ;  /* 0xfffffffc00f08947 */ /* 0x004fea000383ffff */
[----:B------:R-:W-:Y:S05]  /*9990*/  BRA `(.L_x_138) ;  /* 0xffffff8800947947 */ /* 0x000fea000383ffff */
.L_x_37:
[----:B------:R-:W-:-:S07]  /*99a0*/  MOV R0, UR4 ;  /* 0x0000000400007c02 */ /* 0x000fce0008000f00 */
.L_x_139:
[----:B-1----:R1:W2:Y:S02]  /*99b0*/  SYNCS.PHASECHK.TRANS64.TRYWAIT P0, [R0+URZ], R3 ;  /* 0x00000003000075a7 */ /* 0x0022a400080011ff */
[----:B--2---:R-:W-:Y:S05]  /*99c0*/  @!P0 NANOSLEEP.SYNCS 0x989680 ;  /* 0x009896800000895d */ /* 0x004fea0003900000 */
[----:B------:R-:W2:Y:S02]  /*99d0*/  @!P0 SYNCS.PHASECHK.TRANS64 P0, [R0+URZ], R3 ;  /* 0x00000003000085a7 */ /* 0x000ea400080010ff */
[----:B--2---:R-:W-:Y:S05]  /*99e0*/  @!P0 BRA `(.L_x_139) ;  /* 0xfffffffc00f08947 */ /* 0x004fea000383ffff */
[----:B------:R-:W-:Y:S05]  /*99f0*/  BRA `(.L_x_140) ;  /* 0xffffff8800a07947 */ /* 0x000fea000383ffff */
.L_x_40:
[----:B-1----:R1:W2:Y:S02]  /*9a00*/  SYNCS.PHASECHK.TRANS64.TRYWAIT P0, [R0+URZ+0xf0], R5 ;  /* 0x0000f005000075a7 */ /* 0x0022a400080011ff */
[----:B--2---:R-:W-:Y:S05]  /*9a10*/  @!P0 NANOSLEEP.SYNCS 0x989680 ;  /* 0x009896800000895d */ /* 0x004fea0003900000 */
[----:B------:R-:W2:Y:S02]  /*9a20*/  @!P0 SYNCS.PHASECHK.TRANS64 P0, [R0+URZ+0xf0], R5 ;  /* 0x0000f005000085a7 */ /* 0x000ea400080010ff */
[----:B--2---:R-:W-:Y:S05]  /*9a30*/  @!P0 BRA `(.L_x_40) ;  /* 0xfffffffc00f08947 */ /* 0x004fea000383ffff */
[----:B------:R-:W-:Y:S05]  /*9a40*/  BRA `(.L_x_141) ;  /* 0xffffff8800fc7947 */ /* 0x000fea000383ffff */
.L_x_41:
[----:B------:R-:W-:-:S07]  /*9a50*/  MOV R0, UR5 ;  /* 0x0000000500007c02 */ /* 0x000fce0008000f00 */
.L_x_142:
[----:B-1----:R1:W2:Y:S02]  /*9a60*/  SYNCS.PHASECHK.TRANS64.TRYWAIT P0, [R0+URZ+0xc0], R7 ;  /* 0x0000c007000075a7 */ /* 0x0022a400080011ff */
[----:B--2---:R-:W-:Y:S05]  /*9a70*/  @!P0 NANOSLEEP.SYNCS 0x989680 ;  /* 0x009896800000895d */ /* 0x004fea0003900000 */
[----:B------:R-:W2:Y:S02]  /*9a80*/  @!P0 SYNCS.PHASECHK.TRANS64 P0, [R0+URZ+0xc0], R7 ;  /* 0x0000c007000085a7 */ /* 0x000ea400080010ff */
[----:B--2---:R-:W-:Y:S05]  /*9a90*/  @!P0 BRA `(.L_x_142) ;  /* 0xfffffffc00f08947 */ /* 0x004fea000383ffff */
[----:B------:R-:W-:Y:S05]  /*9aa0*/  BRA `(.L_x_143) ;  /* 0xffffff8c000c7947 */ /* 0x000fea000383ffff */
.L_x_42:
[----:B-1----:R1:W2:Y:S02]  /*9ab0*/  SYNCS.PHASECHK.TRANS64.TRYWAIT P1, [R0+URZ+0xb0], R5 ;  /* 0x0000b005000075a7 */ /* 0x0022a400080211ff */
[----:B--2---:R-:W-:Y:S05]  /*9ac0*/  @!P1 NANOSLEEP.SYNCS 0x989680 ;  /* 0x009896800000995d */ /* 0x004fea0003900000 */
[----:B------:R-:W2:Y:S02]  /*9ad0*/  @!P1 SYNCS.PHASECHK.TRANS64 P1, [R0+URZ+0xb0], R5 ;  /* 0x0000b005000095a7 */ /* 0x000ea400080210ff */
[----:B--2---:R-:W-:Y:S05]  /*9ae0*/  @!P1 BRA `(.L_x_42) ;  /* 0xfffffffc00f09947 */ /* 0x004fea000383ffff */
[----:B------:R-:W-:Y:S05]  /*9af0*/  BRA `(.L_x_144) ;  /* 0xffffff8c003c7947 */ /* 0x000fea000383ffff */
.L_x_45:
[----:B------:R-:W-:-:S07]  /*9b00*/  MOV R0, UR5 ;  /* 0x0000000500007c02 */ /* 0x000fce0008000f00 */
.L_x_145:
[----:B-1----:R1:W2:Y:S02]  /*9b10*/  SYNCS.PHASECHK.TRANS64.TRYWAIT P0, [R0+URZ+0xc0], R3 ;  /* 0x0000c003000075a7 */ /* 0x0022a400080011ff */
[----:B--2---:R-:W-:Y:S05]  /*9b20*/  @!P0 NANOSLEEP.SYNCS 0x989680 ;  /* 0x009896800000895d */ /* 0x004fea0003900000 */
[----:B------:R-:W2:Y:S02]  /*9b30*/  @!P0 SYNCS.PHASECHK.TRANS64 P0, [R0+URZ+0xc0], R3 ;  /* 0x0000c003000085a7 */ /* 0x000ea400080010ff */
[----:B--2---:R-:W-:Y:S05]  /*9b40*/  @!P0 BRA `(.L_x_145) ;  /* 0xfffffffc00f08947 */ /* 0x004fea000383ffff */
[----:B------:R-:W-:Y:S05]  /*9b50*/  BRA `(.L_x_44) ;  /* 0xffffff8c00907947 */ /* 0x000fea000383ffff */
.L_x_52:
[----:B-1----:R1:W2:Y:S02]  /*9b60*/  SYNCS.PHASECHK.TRANS64.TRYWAIT P1, [R0+URZ+0xb0], R5 ;  /* 0x0000b005000075a7 */ /* 0x0022a400080211ff */
[----:B--2---:R-:W-:Y:S05]  /*9b70*/  @!P1 NANOSLEEP.SYNCS 0x989680 ;  /* 0x009896800000995d */ /* 0x004fea0003900000 */
[----:B------:R-:W2:Y:S02]  /*9b80*/  @!P1 SYNCS.PHASECHK.TRANS64 P1, [R0+URZ+0xb0], R5 ;  /* 0x0000b005000095a7 */ /* 0x000ea400080210ff */
[----:B--2---:R-:W-:Y:S05]  /*9b90*/  @!P1 BRA `(.L_x_52) ;  /* 0xfffffffc00f09947 */ /* 0x004fea000383ffff */
[----:B------:R-:W-:Y:S05]  /*9ba0*/  BRA `(.L_x_146) ;  /* 0xffffff9000f07947 */ /* 0x000fea000383ffff */
.L_x_53:
[----:B------:R-:W-:-:S07]  /*9bb0*/  MOV R3, UR6 ;  /* 0x0000000600037c02 */ /* 0x000fce0008000f00 */
.L_x_147:
[----:B-1----:R1:W2:Y:S02]  /*9bc0*/  SYNCS.PHASECHK.TRANS64.TRYWAIT P0, [R3+URZ+0xe0], R0 ;  /* 0x0000e000030075a7 */ /* 0x0022a400080011ff */
[----:B--2---:R-:W-:Y:S05]  /*9bd0*/  @!P0 NANOSLEEP.SYNCS 0x989680 ;  /* 0x009896800000895d */ /* 0x004fea0003900000 */
[----:B------:R-:W2:Y:S02]  /*9be0*/  @!P0 SYNCS.PHASECHK.TRANS64 P0, [R3+URZ+0xe0], R0 ;  /* 0x0000e000030085a7 */ /* 0x000ea400080010ff */
[----:B--2---:R-:W-:Y:S05]  /*9bf0*/  @!P0 BRA `(.L_x_147) ;  /* 0xfffffffc00f08947 */ /* 0x004fea000383ffff */
[----:B------:R-:W-:Y:S05]  /*9c00*/  BRA `(.L_x_148) ;  /* 0xffffff9400287947 */ /* 0x000fea000383ffff */
.L_x_56:
[----:B------:R-:W-:Y:S07]  /*9c10*/  MOV R0, UR5 ;  /* 0x0000000500007c02 */ /* 0x000fee0008000f00 */
.L_x_149:
[----:B-1----:R1:W2:Y:S02]  /*9c20*/  SYNCS.PHASECHK.TRANS64.TRYWAIT P0, [R0+URZ], R3 ;  /* 0x00000003000075a7 */ /* 0x0022a400080011ff */
[----:B--2---:R-:W-:Y:S05]  /*9c30*/  @!P0 NANOSLEEP.SYNCS 0x989680 ;  /* 0x009896800000895d */ /* 0x004fea0003900000 */
[----:B------:R-:W2:Y:S02]  /*9c40*/  @!P0 SYNCS.PHASECHK.TRANS64 P0, [R0+URZ], R3 ;  /* 0x00000003000085a7 */ /* 0x000ea400080010ff */
[----:B--2---:R-:W-:Y:S05]  /*9c50*/  @!P0 BRA `(.L_x_149) ;  /* 0xfffffffc00f08947 */ /* 0x004fea000383ffff */
[----:B------:R-:W-:Y:S05]  /*9c60*/  BRA `(.L_x_55) ;  /* 0xffffff9400447947 */ /* 0x000fea000383ffff */
.L_x_59:
[----:B------:R-:W-:-:S07]  /*9c70*/  MOV R0, UR6 ;  /* 0x0000000600007c02 */ /* 0x000fce0008000f00 */
.L_x_150:
[----:B-1----:R1:W2:Y:S02]  /*9c80*/  SYNCS.PHASECHK.TRANS64.TRYWAIT P0, [R0+URZ], R3 ;  /* 0x00000003000075a7 */ /* 0x0022a400080011ff */
[----:B--2---:R-:W-:Y:S05]  /*9c90*/  @!P0 NANOSLEEP.SYNCS 0x989680 ;  /* 0x009896800000895d */ /* 0x004fea0003900000 */
[----:B------:R-:W2:Y:S02]  /*9ca0*/  @!P0 SYNCS.PHASECHK.TRANS64 P0, [R0+URZ], R3 ;  /* 0x00000003000085a7 */ /* 0x000ea400080010ff */
[----:B--2---:R-:W-:Y:S05]  /*9cb0*/  @!P0 BRA `(.L_x_150) ;  /* 0xfffffffc00f08947 */ /* 0x004fea000383ffff */
[----:B------:R-:W-:Y:S05]  /*9cc0*/  BRA `(.L_x_151) ;  /* 0xffffff9800087947 */ /* 0x000fea000383ffff */
.L_x_60:
[----:B------:R-:W-:-:S07]  /*9cd0*/  MOV R0, UR7 ;  /* 0x0000000700007c02 */ /* 0x000fce0008000f00 */
.L_x_152:
[----:B-1----:R1:W2:Y:S02]  /*9ce0*/  SYNCS.PHASECHK.TRANS64.TRYWAIT P0, [R0+URZ], R3 ;  /* 0x00000003000075a7 */ /* 0x0022a400080011ff */
[----:B--2---:R-:W-:Y:S05]  /*9cf0*/  @!P0 NANOSLEEP.SYNCS 0x989680 ;  /* 0x009896800000895d */ /* 0x004fea0003900000 */
[----:B------:R-:W2:Y:S02]  /*9d00*/  @!P0 SYNCS.PHASECHK.TRANS64 P0, [R0+URZ], R3 ;  /* 0x00000003000085a7 */ /* 0x000ea400080010ff */
[----:B--2---:R-:W-:Y:S05]  /*9d10*/  @!P0 BRA `(.L_x_152) ;  /* 0xfffffffc00f08947 */ /* 0x004fea000383ffff */
[----:B------:R-:W-:Y:S05]  /*9d20*/  BRA `(.L_x_153) ;  /* 0xffffff9800147947 */ /* 0x000fea000383ffff */
.L_x_65:
[----:B--2---:R2:W4:Y:S02]  /*9d30*/  SYNCS.PHASECHK.TRANS64.TRYWAIT P0, [R0+URZ+0xb0], R3 ;  /* 0x0000b003000075a7 */ /* 0x00452400080011ff */
[----:B----4-:R-:W-:Y:S05]  /*9d40*/  @!P0 NANOSLEEP.SYNCS 0x989680 ;  /* 0x009896800000895d */ /* 0x010fea0003900000 */
[----:B------:R-:W4:Y:S02]  /*9d50*/  @!P0 SYNCS.PHASECHK.TRANS64 P0, [R0+URZ+0xb0], R3 ;  /* 0x0000b003000085a7 */ /* 0x000f2400080010ff */
[----:B----4-:R-:W-:Y:S05]  /*9d60*/  @!P0 BRA `(.L_x_65) ;  /* 0xfffffffc00f08947 */ /* 0x010fea000383ffff */
[----:B------:R-:W-:Y:S05]  /*9d70*/  BRA `(.L_x_154) ;  /* 0xffffff9c00107947 */ /* 0x000fea000383ffff */
.L_x_68:
[----:B------:R-:W-:Y:S07]  /*9d80*/  MOV R0, UR4 ;  /* 0x0000000400007c02 */ /* 0x000fee0008000f00 */
.L_x_155:
[----:B--2---:R2:W3:Y:S02]  /*9d90*/  SYNCS.PHASECHK.TRANS64.TRYWAIT P0, [R0+URZ+0xa8], R3 ;  /* 0x0000a803000075a7 */ /* 0x0044e400080011ff */
[----:B---3--:R-:W-:Y:S05]  /*9da0*/  @!P0 NANOSLEEP.SYNCS 0x989680 ;  /* 0x009896800000895d */ /* 0x008fea0003900000 */
[----:B------:R-:W3:Y:S02]  /*9db0*/  @!P0 SYNCS.PHASECHK.TRANS64 P0, [R0+URZ+0xa8], R3 ;  /* 0x0000a803000085a7 */ /* 0x000ee400080010ff */
[----:B---3--:R-:W-:Y:S05]  /*9dc0*/  @!P0 BRA `(.L_x_155) ;  /* 0xfffffffc00f08947 */ /* 0x008fea000383ffff */
[----:B------:R-:W-:Y:S05]  /*9dd0*/  BRA `(.L_x_67) ;  /* 0xffffff9c00f07947 */ /* 0x000fea000383ffff */
.L_x_71:
[----:B------:R-:W-:Y:S07]  /*9de0*/  MOV R0, UR4 ;  /* 0x0000000400007c02 */ /* 0x000fee0008000f00 */
.L_x_156:
[----:B-1----:R1:W2:Y:S02]  /*9df0*/  SYNCS.PHASECHK.TRANS64.TRYWAIT P0, [R0+URZ+0x80], R11 ;  /* 0x0000800b000075a7 */ /* 0x0022a400080011ff */
[----:B--2---:R-:W-:Y:S05]  /*9e00*/  @!P0 NANOSLEEP.SYNCS 0x989680 ;  /* 0x009896800000895d */ /* 0x004fea0003900000 */
[----:B------:R-:W2:Y:S02]  /*9e10*/  @!P0 SYNCS.PHASECHK.TRANS64 P0, [R0+URZ+0x80], R11 ;  /* 0x0000800b000085a7 */ /* 0x000ea400080010ff */
[----:B--2---:R-:W-:Y:S05]  /*9e20*/  @!P0 BRA `(.L_x_156) ;  /* 0xfffffffc00f08947 */ /* 0x004fea000383ffff */
[----:B------:R-:W-:Y:S05]  /*9e30*/  BRA `(.L_x_157) ;  /* 0xffffffa000687947 */ /* 0x000fea000383ffff */
.L_x_72:
[----:B------:R-:W-:Y:S07]  /*9e40*/  MOV R0, UR4 ;  /* 0x0000000400007c02 */ /* 0x000fee0008000f00 */
.L_x_158:
[----:B-1----:R1:W2:Y:S02]  /*9e50*/  SYNCS.PHASECHK.TRANS64.TRYWAIT P0, [R0+URZ+0x88], R11 ;  /* 0x0000880b000075a7 */ /* 0x0022a400080011ff */
[----:B--2---:R-:W-:Y:S05]  /*9e60*/  @!P0 NANOSLEEP.SYNCS 0x989680 ;  /* 0x009896800000895d */ /* 0x004fea0003900000 */
[----:B------:R-:W2:Y:S02]  /*9e70*/  @!P0 SYNCS.PHASECHK.TRANS64 P0, [R0+URZ+0x88], R11 ;  /* 0x0000880b000085a7 */ /* 0x000ea400080010ff */
[----:B--2---:R-:W-:Y:S05]  /*9e80*/  @!P0 BRA `(.L_x_158) ;  /* 0xfffffffc00f08947 */ /* 0x004fea000383ffff */
[----:B------:R-:W-:Y:S05]  /*9e90*/  BRA `(.L_x_159) ;  /* 0xffffffa000f87947 */ /* 0x000fea000383ffff */
.L_x_73:
[----:B------:R-:W-:Y:S07]  /*9ea0*/  MOV R0, UR4 ;  /* 0x0000000400007c02 */ /* 0x000fee0008000f00 */
.L_x_160:
[----:B-1----:R1:W2:Y:S02]  /*9eb0*/  SYNCS.PHASECHK.TRANS64.TRYWAIT P0, [R0+URZ+0x90], R11 ;  /* 0x0000900b000075a7 */ /* 0x0022a400080011ff */
[----:B--2---:R-:W-:Y:S05]  /*9ec0*/  @!P0 NANOSLEEP.SYNCS 0x989680 ;  /* 0x009896800000895d */ /* 0x004fea0003900000 */
[----:B------:R-:W2:Y:S02]  /*9ed0*/  @!P0 SYNCS.PHASECHK.TRANS64 P0, [R0+URZ+0x90], R11 ;  /* 0x0000900b000085a7 */ /* 0x000ea400080010ff */
[----:B--2---:R-:W-:Y:S05]  /*9ee0*/  @!P0 BRA `(.L_x_160) ;  /* 0xfffffffc00f08947 */ /* 0x004fea000383ffff */
[----:B------:R-:W-:Y:S05]  /*9ef0*/  BRA `(.L_x_161) ;  /* 0xffffffa400907947 */ /* 0x000fea000383ffff */
.L_x_74:
[----:B------:R-:W-:Y:S07]  /*9f00*/  MOV R0, UR4 ;  /* 0x0000000400007c02 */ /* 0x000fee0008000f00 */
.L_x_162:
[----:B-1----:R1:W2:Y:S02]  /*9f10*/  SYNCS.PHASECHK.TRANS64.TRYWAIT P0, [R0+URZ+0x98], R11 ;  /* 0x0000980b000075a7 */ /* 0x0022a400080011ff */
[----:B--2---:R-:W-:Y:S05]  /*9f20*/  @!P0 NANOSLEEP.SYNCS 0x989680 ;  /* 0x009896800000895d */ /* 0x004fea0003900000 */
[----:B------:R-:W2:Y:S02]  /*9f30*/  @!P0 SYNCS.PHASECHK.TRANS64 P0, [R0+URZ+0x98], R11 ;  /* 0x0000980b000085a7 */ /* 0x000ea400080010ff */
[----:B--2---:R-:W-:Y:S05]  /*9f40*/  @!P0 BRA `(.L_x_162) ;  /* 0xfffffffc00f08947 */ /* 0x004fea000383ffff */
[----:B------:R-:W-:Y:S05]  /*9f50*/  BRA `(.L_x_163) ;  /* 0xffffffa800687947 */ /* 0x000fea000383ffff */
.L_x_76:
[----:B------:R-:W-:-:S07]  /*9f60*/  MOV R0, UR4 ;  /* 0x0000000400007c02 */ /* 0x000fce0008000f00 */
.L_x_164:
[----:B-1----:R1:W2:Y:S02]  /*9f70*/  SYNCS.PHASECHK.TRANS64.TRYWAIT P0, [R0+URZ+0x80], R3 ;  /* 0x00008003000075a7 */ /* 0x0022a400080011ff */
[----:B--2---:R-:W-:Y:S05]  /*9f80*/  @!P0 NANOSLEEP.SYNCS 0x989680 ;  /* 0x009896800000895d */ /* 0x004fea0003900000 */
[----:B------:R-:W2:Y:S02]  /*9f90*/  @!P0 SYNCS.PHASECHK.TRANS64 P0, [R0+URZ+0x80], R3 ;  /* 0x00008003000085a7 */ /* 0x000ea400080010ff */
[----:B--2---:R-:W-:Y:S05]  /*9fa0*/  @!P0 BRA `(.L_x_164) ;  /* 0xfffffffc00f08947 */ /* 0x004fea000383ffff */
[----:B------:R-:W-:Y:S05]  /*9fb0*/  BRA `(.L_x_165) ;  /* 0xffffffac002c7947 */ /* 0x000fea000383ffff */
.L_x_77:
[----:B-1----:R-:W-:-:S07]  /*9fc0*/  MOV R0, UR4 ;  /* 0x0000000400007c02 */ /* 0x002fce0008000f00 */
.L_x_166:
[----:B-1----:R1:W2:Y:S02]  /*9fd0*/  SYNCS.PHASECHK.TRANS64.TRYWAIT P0, [R0+URZ+0x88], R3 ;  /* 0x00008803000075a7 */ /* 0x0022a400080011ff */
[----:B--2---:R-:W-:Y:S05]  /*9fe0*/  @!P0 NANOSLEEP.SYNCS 0x989680 ;  /* 0x009896800000895d */ /* 0x004fea0003900000 */
[----:B------:R-:W2:Y:S02]  /*9ff0*/  @!P0 SYNCS.PHASECHK.TRANS64 P0, [R0+URZ+0x88], R3 ;  /* 0x00008803000085a7 */ /* 0x000ea400080010ff */
[----:B--2---:R-:W-:Y:S05]  /*a000*/  @!P0 BRA `(.L_x_166) ;  /* 0xfffffffc00f08947 */ /* 0x004fea000383ffff */
[----:B------:R-:W-:Y:S05]  /*a010*/  BRA `(.L_x_167) ;  /* 0xffffffac001c7947 */ /* 0x000fea000383ffff */
.L_x_78:
[----:B-1----:R-:W-:-:S07]  /*a020*/  MOV R0, UR4 ;  /* 0x0000000400007c02 */ /* 0x002fce0008000f00 */
.L_x_168:
[----:B-1----:R1:W2:Y:S02]  /*a030*/  SYNCS.PHASECHK.TRANS64.TRYWAIT P0, [R0+URZ+0x90], R3 ;  /* 0x00009003000075a7 */ /* 0x0022a400080011ff */
[----:B--2---:R-:W-:Y:S05]  /*a040*/  @!P0 NANOSLEEP.SYNCS 0x989680 ;  /* 0x009896800000895d */ /* 0x004fea0003900000 */
[----:B------:R-:W2:Y:S02]  /*a050*/  @!P0 SYNCS.PHASECHK.TRANS64 P0, [R0+URZ+0x90], R3 ;  /* 0x00009003000085a7 */ /* 0x000ea400080010ff */
[----:B--2---:R-:W-:Y:S05]  /*a060*/  @!P0 BRA `(.L_x_168) ;  /* 0xfffffffc00f08947 */ /* 0x004fea000383ffff */
[----:B------:R-:W-:Y:S05]  /*a070*/  BRA `(.L_x_169) ;  /* 0xffffffac000c7947 */ /* 0x000fea000383ffff */
.L_x_80:
[----:B--2---:R2:W4:Y:S02]  /*a080*/  SYNCS.PHASECHK.TRANS64.TRYWAIT P0, [R0+URZ+0xb0], R3 ;  /* 0x0000b003000075a7 */ /* 0x00452400080011ff */
[----:B----4-:R-:W-:Y:S05]  /*a090*/  @!P0 NANOSLEEP.SYNCS 0x989680 ;  /* 0x009896800000895d */ /* 0x010fea0003900000 */
[----:B------:R-:W4:Y:S02]  /*a0a0*/  @!P0 SYNCS.PHASECHK.TRANS64 P0, [R0+URZ+0xb0], R3 ;  /* 0x0000b003000085a7 */ /* 0x000f2400080010ff */
[----:B----4-:R-:W-:Y:S05]  /*a0b0*/  @!P0 BRA `(.L_x_80) ;  /* 0xfffffffc00f08947 */ /* 0x010fea000383ffff */
[----:B------:R-:W-:Y:S05]  /*a0c0*/  BRA `(.L_x_170) ;  /* 0xffffffac00d87947 */ /* 0x000fea000383ffff */
.L_x_91:
[----:B-1----:R-:W-:Y:S04]  /*a0d0*/  MOV R0, UR46 ;  /* 0x0000002e00007c02 */ /* 0x002fe80008000f00 */
[----:B------:R1:W2:Y:S03]  /*a0e0*/  SYNCS.PHASECHK.TRANS64.TRYWAIT P0, [R0+URZ+0x60], R5 ;  /* 0x00006005000075a7 */ /* 0x0002a600080011ff */
[----:B--2---:R-:W-:Y:S05]  /*a0f0*/  @!P0 NANOSLEEP.SYNCS 0x989680 ;  /* 0x009896800000895d */ /* 0x004fea0003900000 */
[----:B------:R-:W2:Y:S02]  /*a100*/  @!P0 SYNCS.PHASECHK.TRANS64 P0, [R0+URZ+0x60], R5 ;  /* 0x00006005000085a7 */ /* 0x000ea400080010ff */
[----:B--2---:R-:W-:Y:S05]  /*a110*/  @!P0 BRA `(.L_x_91) ;  /* 0xfffffffc00ec8947 */ /* 0x004fea000383ffff */
[----:B------:R-:W-:Y:S05]  /*a120*/  BRA `(.L_x_90) ;  /* 0xffffffbc001c7947 */ /* 0x000fea000383ffff */
.L_x_93:
[----:B-1----:R1:W4:Y:S02]  /*a130*/  SYNCS.PHASECHK.TRANS64.TRYWAIT P1, [R114+URZ+0xd0], R3 ;  /* 0x0000d003720075a7 */ /* 0x00232400080211ff */
[----:B----4-:R-:W-:Y:S05]  /*a140*/  @!P1 NANOSLEEP.SYNCS 0x989680 ;  /* 0x009896800000995d */ /* 0x010fea0003900000 */
[----:B------:R-:W4:Y:S02]  /*a150*/  @!P1 SYNCS.PHASECHK.TRANS64 P1, [R114+URZ+0xd0], R3 ;  /* 0x0000d003720095a7 */ /* 0x000f2400080210ff */
[----:B----4-:R-:W-:Y:S05]  /*a160*/  @!P1 BRA `(.L_x_93) ;  /* 0xfffffffc00f09947 */ /* 0x010fea000383ffff */
[----:B------:R-:W-:Y:S05]  /*a170*/  BRA `(.L_x_92) ;  /* 0xffffffbc00b47947 */ /* 0x000fea000383ffff */
.L_x_102:
[----:B-1----:R1:W3:Y:S02]  /*a180*/  SYNCS.PHASECHK.TRANS64.TRYWAIT P0, [R3+URZ+0x60], R0 ;  /* 0x00006000030075a7 */ /* 0x0022e400080011ff */
[----:B---3--:R-:W-:Y:S05]  /*a190*/  @!P0 NANOSLEEP.SYNCS 0x989680 ;  /* 0x009896800000895d */ /* 0x008fea0003900000 */
[----:B------:R-:W3:Y:S02]  /*a1a0*/  @!P0 SYNCS.PHASECHK.TRANS64 P0, [R3+URZ+0x60], R0 ;  /* 0x00006000030085a7 */ /* 0x000ee400080010ff */
[----:B---3--:R-:W-:Y:S05]  /*a1b0*/  @!P0 BRA `(.L_x_102) ;  /* 0xfffffffc00f08947 */ /* 0x008fea000383ffff */
[----:B------:R-:W-:Y:S05]  /*a1c0*/  BRA `(.L_x_101) ;  /* 0xffffffc800707947 */ /* 0x000fea000383ffff */
.L_x_110:
[----:B-1----:R1:W3:Y:S02]  /*a1d0*/  SYNCS.PHASECHK.TRANS64.TRYWAIT P0, [R3+URZ+0x60], R6 ;  /* 0x00006006030075a7 */ /* 0x0022e400080011ff */
[----:B---3--:R-:W-:Y:S05]  /*a1e0*/  @!P0 NANOSLEEP.SYNCS 0x989680 ;  /* 0x009896800000895d */ /* 0x008fea0003900000 */
[----:B------:R-:W3:Y:S02]  /*a1f0*/  @!P0 SYNCS.PHASECHK.TRANS64 P0, [R3+URZ+0x60], R6 ;  /* 0x00006006030085a7 */ /* 0x000ee400080010ff */
[----:B---3--:R-:W-:Y:S05]  /*a200*/  @!P0 BRA `(.L_x_110) ;  /* 0xfffffffc00f08947 */ /* 0x008fea000383ffff */
[----:B------:R-:W-:Y:S05]  /*a210*/  BRA `(.L_x_109) ;  /* 0xffffffd400d07947 */ /* 0x000fea000383ffff */
.L_x_118:
[----:B-1----:R1:W3:Y:S02]  /*a220*/  SYNCS.PHASECHK.TRANS64.TRYWAIT P0, [R118+URZ+0x60], R3 ;  /* 0x00006003760075a7 */ /* 0x0022e400080011ff */
[----:B---3--:R-:W-:Y:S05]  /*a230*/  @!P0 NANOSLEEP.SYNCS 0x989680 ;  /* 0x009896800000895d */ /* 0x008fea0003900000 */
[----:B------:R-:W3:Y:S02]  /*a240*/  @!P0 SYNCS.PHASECHK.TRANS64 P0, [R118+URZ+0x60], R3 ;  /* 0x00006003760085a7 */ /* 0x000ee400080010ff */
[----:B---3--:R-:W-:Y:S05]  /*a250*/  @!P0 BRA `(.L_x_118) ;  /* 0xfffffffc00f08947 */ /* 0x008fea000383ffff */
[----:B------:R-:W-:Y:S05]  /*a260*/  BRA `(.L_x_117) ;  /* 0xffffffe400307947 */ /* 0x000fea000383ffff */
        .weak           $__internal_0_$__cuda_sm10x_tcgen05_guardrail_trap_col_being_dealloced_not_returned_by_alloc
        .type           $__internal_0_$__cuda_sm10x_tcgen05_guardrail_trap_col_being_dealloced_not_returned_by_alloc,@function
        .size           $__internal_0_$__cuda_sm10x_tcgen05_guardrail_trap_col_being_dealloced_not_returned_by_alloc,($__internal_1_$__cuda_sm10x_tcgen05_guardrail_trap_phase_invalid_during_alloc - $__internal_0_$__cuda_sm10x_tcgen05_guardrail_trap_col_being_dealloced_not_returned_by_alloc)
$__internal_0_$__cuda_sm10x_tcgen05_guardrail_trap_col_being_dealloced_not_returned_by_alloc:
[----:B------:R-:W-:Y:S05]  /*a270*/  BPT.TRAP 0x1 ;  /* 0x000000040000795c */ /* 0x000fea0000300000 */
[----:B------:R-:W-:-:S04]  /*a280*/  HFMA2 R3, -RZ, RZ, 0, 0 ;  /* 0x00000000ff037431 */ /* 0x000fc800000001ff */
[----:B------:R-:W-:Y:S05]  /*a290*/  RET.REL.NODEC R2 `(_ZN7cutlass13device_kernelINS_4gemm6kernel13GemmUniversalIN4cute5tupleIJiiiiEEENS1_10collective13CollectiveMmaINS1_41MainloopSm100TmaUmmaWarpSpecializedSparseILi6ELi2ELi2ENS5_IJNS4_1CILi1EEENSA_ILi2EEESB_EEEEENS5_IJNSA_ILi128EEESF_SF_EEENS_12float_e4m3_tENS5_IJNS4_6LayoutINS5_IJiNS5_IJSC_iEEEiEEENS5_IJlNS5_IJSB_SC_EEElEEEEENSI_INS5_IJNS5_IJSF_iEEESO_iEEENS5_IJNS5_IJSF_NSA_ILi16384EEEEEENS5_IJSB_lEEElEEEEEEEESH_NS5_IJlSB_lEEENS4_8TiledMMAINS4_8MMA_AtomIJNS4_26SM100_MMA_F8F6F4_SS_SPARSEISH_SH_fLi128ELi128ELNS4_4UMMA5MajorE0ELS11_0ELNS10_7ScaleInE0ELS12_0EEEEEENSI_INS5_IJSB_SB_SB_EEENS5_IJNSA_ILi0EEES16_S16_EEEEENS5_IJNS4_10UnderscoreES19_S19_EEEEENS4_23SM90_TMA_LOAD_MULTICASTENS4_14ComposedLayoutINS4_7SwizzleILi2ELi4ELi3EEENS4_25smem_sparse_ptr_flag_bitsILi2ELi8EEENSI_INS5_IJNS5_IJSB_NSA_ILi8EEEEEENS5_IJSC_NSA_ILi64EEEEEEEEENS5_IJNS5_IJS16_SF_EEESL_EEEEEEEvNS4_8identityENS4_13SM90_TMA_LOADENS1D_INS1E_ILi3ELi4ELi3EEENS4_18smem_ptr_flag_bitsILi8EEENSI_INS5_IJS1I_SF_EEENS5_IJSF_SB_EEEEEEEvS1R_EENS_8epilogue10collective18CollectiveEpilogueINS21_23Sm100TmaWarpSpecializedILi4ELi2ELi32ELb1ELb0EEEJSG_NS5_IJNSI_ISF_SB_EENSI_INSA_ILi32EEESB_EEEEEfNS5_IJSB_llEEEfS2A_NS21_6fusion15FusionCallbacksIS25_NS2B_17LinearCombinationIffffLNS_15FloatRoundStyleE2EEESG_S29_JEEENS4_5SM1004TMEM4LOAD26SM100_TMEM_LOAD_32dp32b32xES1S_NS1D_INS1E_ILi2ELi5ELi2EEENS1U_ILi32EEENSI_INS5_IJS27_NSA_ILi4EEEEEENS5_IJSB_S27_EEEEEEENS4_39AutoVectorizingCopyWithAssumedAlignmentILi128EEENS4_14SM90_TMA_STOREES2R_S2T_S2T_EEEvvEEEEvNT_6ParamsE) ;  /* 0xffffff5c02587950 */ /* 0x000fea0003c3ffff */
        .weak           $__internal_1_$__cuda_sm10x_tcgen05_guardrail_trap_phase_invalid_during_alloc
        .type           $__internal_1_$__cuda_sm10x_tcgen05_guardrail_trap_phase_invalid_during_alloc,@function
        .size           $__internal_1_$__cuda_sm10x_tcgen05_guardrail_trap_phase_invalid_during_alloc,($__internal_2_$__cuda_sm10x_tcgen05_guardrail_trap_unallocated_columns_being_dealloced - $__internal_1_$__cuda_sm10x_tcgen05_guardrail_trap_phase_invalid_during_alloc)
$__internal_1_$__cuda_sm10x_tcgen05_guardrail_trap_phase_invalid_during_alloc:
[----:B------:R-:W-:Y:S05]  /*a2a0*/  BPT.TRAP 0x1 ;  /* 0x000000040000795c */ /* 0x000fea0000300000 */
[----:B------:R-:W-:-:S04]  /*a2b0*/  MOV R3, 0x0 ;  /* 0x0000000000037802 */ /* 0x000fc80000000f00 */
[----:B------:R-:W-:Y:S05]  /*a2c0*/  RET.REL.NODEC R2 `(_ZN7cutlass13device_kernelINS_4gemm6kernel13GemmUniversalIN4cute5tupleIJiiiiEEENS1_10collective13CollectiveMmaINS1_41MainloopSm100TmaUmmaWarpSpecializedSparseILi6ELi2ELi2ENS5_IJNS4_1CILi1EEENSA_ILi2EEESB_EEEEENS5_IJNSA_ILi128EEESF_SF_EEENS_12float_e4m3_tENS5_IJNS4_6LayoutINS5_IJiNS5_IJSC_iEEEiEEENS5_IJlNS5_IJSB_SC_EEElEEEEENSI_INS5_IJNS5_IJSF_iEEESO_iEEENS5_IJNS5_IJSF_NSA_ILi16384EEEEEENS5_IJSB_lEEElEEEEEEEESH_NS5_IJlSB_lEEENS4_8TiledMMAINS4_8MMA_AtomIJNS4_26SM100_MMA_F8F6F4_SS_SPARSEISH_SH_fLi128ELi128ELNS4_4UMMA5MajorE0ELS11_0ELNS10_7ScaleInE0ELS12_0EEEEEENSI_INS5_IJSB_SB_SB_EEENS5_IJNSA_ILi0EEES16_S16_EEEEENS5_IJNS4_10UnderscoreES19_S19_EEEEENS4_23SM90_TMA_LOAD_MULTICASTENS4_14ComposedLayoutINS4_7SwizzleILi2ELi4ELi3EEENS4_25smem_sparse_ptr_flag_bitsILi2ELi8EEENSI_INS5_IJNS5_IJSB_NSA_ILi8EEEEEENS5_IJSC_NSA_ILi64EEEEEEEEENS5_IJNS5_IJS16_SF_EEESL_EEEEEEEvNS4_8identityENS4_13SM90_TMA_LOADENS1D_INS1E_ILi3ELi4ELi3EEENS4_18smem_ptr_flag_bitsILi8EEENSI_INS5_IJS1I_SF_EEENS5_IJSF_SB_EEEEEEEvS1R_EENS_8epilogue10collective18CollectiveEpilogueINS21_23Sm100TmaWarpSpecializedILi4ELi2ELi32ELb1ELb0EEEJSG_NS5_IJNSI_ISF_SB_EENSI_INSA_ILi32EEESB_EEEEEfNS5_IJSB_llEEEfS2A_NS21_6fusion15FusionCallbacksIS25_NS2B_17LinearCombinationIffffLNS_15FloatRoundStyleE2EEESG_S29_JEEENS4_5SM1004TMEM4LOAD26SM100_TMEM_LOAD_32dp32b32xES1S_NS1D_INS1E_ILi2ELi5ELi2EEENS1U_ILi32EEENSI_INS5_IJS27_NSA_ILi4EEEEEENS5_IJSB_S27_EEEEEEENS4_39AutoVectorizingCopyWithAssumedAlignmentILi128EEENS4_14SM90_TMA_STOREES2R_S2T_S2T_EEEvvEEEEvNT_6ParamsE) ;  /* 0xffffff5c024c7950 */ /* 0x000fea0003c3ffff */
        .weak           $__internal_2_$__cuda_sm10x_tcgen05_guardrail_trap_unallocated_columns_being_dealloced
        .type           $__internal_2_$__cuda_sm10x_tcgen05_guardrail_trap_unallocated_columns_being_dealloced,@function
        .size           $__internal_2_$__cuda_sm10x_tcgen05_guardrail_trap_unallocated_columns_being_dealloced,(.L_x_172 - $__internal_2_$__cuda_sm10x_tcgen05_guardrail_trap_unallocated_columns_being_dealloced)
$__internal_2_$__cuda_sm10x_tcgen05_guardrail_trap_unallocated_columns_being_dealloced:
[----:B------:R-:W-:Y:S05]  /*a2d0*/  BPT.TRAP 0x1 ;  /* 0x000000040000795c */ /* 0x000fea0000300000 */
[----:B------:R-:W-:-:S04]  /*a2e0*/  HFMA2 R3, -RZ, RZ, 0, 0 ;  /* 0x00000000ff037431 */ /* 0x000fc800000001ff */
[----:B------:R-:W-:Y:S05]  /*a2f0*/  RET.REL.NODEC R2 `(_ZN7cutlass13device_kernelINS_4gemm6kernel13GemmUniversalIN4cute5tupleIJiiiiEEENS1_10collective13CollectiveMmaINS1_41MainloopSm100TmaUmmaWarpSpecializedSparseILi6ELi2ELi2ENS5_IJNS4_1CILi1EEENSA_ILi2EEESB_EEEEENS5_IJNSA_ILi128EEESF_SF_EEENS_12float_e4m3_tENS5_IJNS4_6LayoutINS5_IJiNS5_IJSC_iEEEiEEENS5_IJlNS5_IJSB_SC_EEElEEEEENSI_INS5_IJNS5_IJSF_iEEESO_iEEENS5_IJNS5_IJSF_NSA_ILi16384EEEEEENS5_IJSB_lEEElEEEEEEEESH_NS5_IJlSB_lEEENS4_8TiledMMAINS4_8MMA_AtomIJNS4_26SM100_MMA_F8F6F4_SS_SPARSEISH_SH_fLi128ELi128ELNS4_4UMMA5MajorE0ELS11_0ELNS10_7ScaleInE0ELS12_0EEEEEENSI_INS5_IJSB_SB_SB_EEENS5_IJNSA_ILi0EEES16_S16_EEEEENS5_IJNS4_10UnderscoreES19_S19_EEEEENS4_23SM90_TMA_LOAD_MULTICASTENS4_14ComposedLayoutINS4_7SwizzleILi2ELi4ELi3EEENS4_25smem_sparse_ptr_flag_bitsILi2ELi8EEENSI_INS5_IJNS5_IJSB_NSA_ILi8EEEEEENS5_IJSC_NSA_ILi64EEEEEEEEENS5_IJNS5_IJS16_SF_EEESL_EEEEEEEvNS4_8identityENS4_13SM90_TMA_LOADENS1D_INS1E_ILi3ELi4ELi3EEENS4_18smem_ptr_flag_bitsILi8EEENSI_INS5_IJS1I_SF_EEENS5_IJSF_SB_EEEEEEEvS1R_EENS_8epilogue10collective18CollectiveEpilogueINS21_23Sm100TmaWarpSpecializedILi4ELi2ELi32ELb1ELb0EEEJSG_NS5_IJNSI_ISF_SB_EENSI_INSA_ILi32EEESB_EEEEEfNS5_IJSB_llEEEfS2A_NS21_6fusion15FusionCallbacksIS25_NS2B_17LinearCombinationIffffLNS_15FloatRoundStyleE2EEESG_S29_JEEENS4_5SM1004TMEM4LOAD26SM100_TMEM_LOAD_32dp32b32xES1S_NS1D_INS1E_ILi2ELi5ELi2EEENS1U_ILi32EEENSI_INS5_IJS27_NSA_ILi4EEEEEENS5_IJSB_S27_EEEEEEENS4_39AutoVectorizingCopyWithAssumedAlignmentILi128EEENS4_14SM90_TMA_STOREES2R_S2T_S2T_EEEvvEEEEvNT_6ParamsE) ;  /* 0xffffff5c02407950 */ /* 0x000fea0003c3ffff */
.L_x_171:
[----:B------:R-:W-:-:S00]  /*a300*/  BRA `(.L_x_171) ;  /* 0xfffffffc00fc7947 */ /* 0x000fc0000383ffff */
[----:B------:R-:W-:-:S00]  /*a310*/  NOP ;  /* 0x0000000000007918 */ /* 0x000fc00000000000 */
        /* <DEDUP_REMOVED lines=14> */
.L_x_172:


//--------------------- .nv.global.init           --------------------------
	.section	.nv.global.init,"aw",@progbits
.nv.global.init:
	.type		$str$27,@object
	.size		$str$27,($str$28 - $str$27)
$str$27:
        /*0000*/ 	.byte	0x28, 0x61, 0x64, 0x64, 0x72, 0x65, 0x73, 0x73, 0x20, 0x26, 0x20, 0x6d, 0x61, 0x73, 0x6b, 0x29
        /*0010*/ 	.byte	0x20, 0x3d, 0x3d, 0x20, 0x30, 0x00
	.type		$str$28,@object
	.size		$str$28,($str$26 - $str$28)
$str$28:
        /*0016*/ 	.byte	0x2f, 0x74, 0x6d, 0x70, 0x2f, 0x63, 0x75, 0x74, 0x6c, 0x61, 0x73, 0x73, 0x5f, 0x73, 0x77, 0x65
        /*0026*/ 	.byte	0x65, 0x70, 0x5f, 0x73, 0x72, 0x63, 0x2f, 0x69, 0x6e, 0x63, 0x6c, 0x75, 0x64, 0x65, 0x2f, 0x63
        /*0036*/ 	.byte	0x75, 0x74, 0x65, 0x2f, 0x70, 0x6f, 0x69, 0x6e, 0x74, 0x65, 0x72, 0x5f, 0x66, 0x6c, 0x61, 0x67
        /*0046*/ 	.byte	0x67, 0x65, 0x64, 0x2e, 0x68, 0x70, 0x70, 0x00
	.type		$str$26,@object
	.size		$str$26,($str$25 - $str$26)
$str$26:
        /*004e*/ 	.byte	0x2f, 0x74, 0x6d, 0x70, 0x2f, 0x63, 0x75, 0x74, 0x6c, 0x61, 0x73, 0x73, 0x5f, 0x73, 0x77, 0x65
        /*005e*/ 	.byte	0x65, 0x70, 0x5f, 0x73, 0x72, 0x63, 0x2f, 0x69, 0x6e, 0x63, 0x6c, 0x75, 0x64, 0x65, 0x2f, 0x63
        /*006e*/ 	.byte	0x75, 0x74, 0x65, 0x2f, 0x61, 0x74, 0x6f, 0x6d, 0x2f, 0x63, 0x6f, 0x70, 0x79, 0x5f, 0x74, 0x72
        /*007e*/ 	.byte	0x61, 0x69, 0x74, 0x73, 0x5f, 0x73, 0x6d, 0x31, 0x30, 0x30, 0x2e, 0x68, 0x70, 0x70, 0x00
	.type		$str$25,@object
	.size		$str$25,(__unnamed_1 - $str$25)
$str$25:
        /*008d*/ 	.byte	0x28, 0x28, 0x75, 0x69, 0x6e, 0x74, 0x33, 0x32, 0x5f, 0x74, 0x28, 0x74, 0x68, 0x72, 0x65, 0x61
        /*009d*/ 	.byte	0x64, 0x49, 0x64, 0x78, 0x2e, 0x78, 0x29, 0x20, 0x2f, 0x20, 0x33, 0x32, 0x29, 0x20, 0x25, 0x20
        /*00ad*/ 	.byte	0x34, 0x29, 0x20, 0x3d, 0x3d, 0x20, 0x28, 0x28, 0x28, 0x74, 0x6d, 0x65, 0x6d, 0x5f, 0x61, 0x64
        /*00bd*/ 	.byte	0x64, 0x72, 0x20, 0x3e, 0x3e, 0x20, 0x31, 0x36, 0x29, 0x20, 0x2f, 0x20, 0x33, 0x32, 0x29, 0x20
        /*00cd*/ 	.byte	0x25, 0x20, 0x34, 0x29, 0x00
	.type		__unnamed_1,@object
	.size		__unnamed_1,(__unnamed_2 - __unnamed_1)
__unnamed_1:
        /*00d2*/ 	.byte	0x61, 0x75, 0x74, 0x6f, 0x20, 0x63, 0x75, 0x74, 0x65, 0x3a, 0x3a, 0x61, 0x73, 0x5f, 0x70, 0x6f
        /* <DEDUP_REMOVED lines=23> */
        /*0252*/ 	.byte	0x3a, 0x3a, 0x43, 0x3c, 0x34, 0x30, 0x39, 0x36, 0x3e, 0x3e, 0x3e, 0x3e, 0x5d, 0x00
	.type		__unnamed_2,@object
	.size		__unnamed_2,(.L_2 - __unnamed_2)
__unnamed_2:
        /* <DEDUP_REMOVED lines=42> */
        /*0500*/ 	.byte	0x3e, 0x5d, 0x00
.L_2:


//--------------------- .nv.shared._ZN7cutlass13device_kernelINS_4gemm6kernel13GemmUniversalIN4cute5tupleIJiiiiEEENS1_10collective13CollectiveMmaINS1_41MainloopSm100TmaUmmaWarpSpecializedSparseILi6ELi2ELi2ENS5_IJNS4_1CILi1EEENSA_ILi2EEESB_EEEEENS5_IJNSA_ILi128EEESF_SF_EEENS_12float_e4m3_tENS5_IJNS4_6LayoutINS5_IJiNS5_IJSC_iEEEiEEENS5_IJlNS5_IJSB_SC_EEElEEEEENSI_INS5_IJNS5_IJSF_iEEESO_iEEENS5_IJNS5_IJSF_NSA_ILi16384EEEEEENS5_IJSB_lEEElEEEEEEEESH_NS5_IJlSB_lEEENS4_8TiledMMAINS4_8MMA_AtomIJNS4_26SM100_MMA_F8F6F4_SS_SPARSEISH_SH_fLi128ELi128ELNS4_4UMMA5MajorE0ELS11_0ELNS10_7ScaleInE0ELS12_0EEEEEENSI_INS5_IJSB_SB_SB_EEENS5_IJNSA_ILi0EEES16_S16_EEEEENS5_IJNS4_10UnderscoreES19_S19_EEEEENS4_23SM90_TMA_LOAD_MULTICASTENS4_14ComposedLayoutINS4_7SwizzleILi2ELi4ELi3EEENS4_25smem_sparse_ptr_flag_bitsILi2ELi8EEENSI_INS5_IJNS5_IJSB_NSA_ILi8EEEEEENS5_IJSC_NSA_ILi64EEEEEEEEENS5_IJNS5_IJS16_SF_EEESL_EEEEEEEvNS4_8identityENS4_13SM90_TMA_LOADENS1D_INS1E_ILi3ELi4ELi3EEENS4_18smem_ptr_flag_bitsILi8EEENSI_INS5_IJS1I_SF_EEENS5_IJSF_SB_EEEEEEEvS1R_EENS_8epilogue10collective18CollectiveEpilogueINS21_23Sm100TmaWarpSpecializedILi4ELi2ELi32ELb1ELb0EEEJSG_NS5_IJNSI_ISF_SB_EENSI_INSA_ILi32EEESB_EEEEEfNS5_IJSB_llEEEfS2A_NS21_6fusion15FusionCallbacksIS25_NS2B_17LinearCombinationIffffLNS_15FloatRoundStyleE2EEESG_S29_JEEENS4_5SM1004TMEM4LOAD26SM100_TMEM_LOAD_32dp32b32xES1S_NS1D_INS1E_ILi2ELi5ELi2EEENS1U_ILi32EEENSI_INS5_IJS27_NSA_ILi4EEEEEENS5_IJSB_S27_EEEEEEENS4_39AutoVectorizingCopyWithAssumedAlignmentILi128EEENS4_14SM90_TMA_STOREES2R_S2T_S2T_EEEvvEEEEvNT_6ParamsE --------------------------
	.section	.nv.shared._ZN7cutlass13device_kernelINS_4gemm6kernel13GemmUniversalIN4cute5tupleIJiiiiEEENS1_10collective13CollectiveMmaINS1_41MainloopSm100TmaUmmaWarpSpecializedSparseILi6ELi2ELi2ENS5_IJNS4_1CILi1EEENSA_ILi2EEESB_EEEEENS5_IJNSA_ILi128EEESF_SF_EEENS_12float_e4m3_tENS5_IJNS4_6LayoutINS5_IJiNS5_IJSC_iEEEiEEENS5_IJlNS5_IJSB_SC_EEElEEEEENSI_INS5_IJNS5_IJSF_iEEESO_iEEENS5_IJNS5_IJSF_NSA_ILi16384EEEEEENS5_IJSB_lEEElEEEEEEEESH_NS5_IJlSB_lEEENS4_8TiledMMAINS4_8MMA_AtomIJNS4_26SM100_MMA_F8F6F4_SS_SPARSEISH_SH_fLi128ELi128ELNS4_4UMMA5MajorE0ELS11_0ELNS10_7ScaleInE0ELS12_0EEEEEENSI_INS5_IJSB_SB_SB_EEENS5_IJNSA_ILi0EEES16_S16_EEEEENS5_IJNS4_10UnderscoreES19_S19_EEEEENS4_23SM90_TMA_LOAD_MULTICASTENS4_14ComposedLayoutINS4_7SwizzleILi2ELi4ELi3EEENS4_25smem_sparse_ptr_flag_bitsILi2ELi8EEENSI_INS5_IJNS5_IJSB_NSA_ILi8EEEEEENS5_IJSC_NSA_ILi64EEEEEEEEENS5_IJNS5_IJS16_SF_EEESL_EEEEEEEvNS4_8identityENS4_13SM90_TMA_LOADENS1D_INS1E_ILi3ELi4ELi3EEENS4_18smem_ptr_flag_bitsILi8EEENSI_INS5_IJS1I_SF_EEENS5_IJSF_SB_EEEEEEEvS1R_EENS_8epilogue10collective18CollectiveEpilogueINS21_23Sm100TmaWarpSpecializedILi4ELi2ELi32ELb1ELb0EEEJSG_NS5_IJNSI_ISF_SB_EENSI_INSA_ILi32EEESB_EEEEEfNS5_IJSB_llEEEfS2A_NS21_6fusion15FusionCallbacksIS25_NS2B_17LinearCombinationIffffLNS_15FloatRoundStyleE2EEESG_S29_JEEENS4_5SM1004TMEM4LOAD26SM100_TMEM_LOAD_32dp32b32xES1S_NS1D_INS1E_ILi2ELi5ELi2EEENS1U_ILi32EEENSI_INS5_IJS27_NSA_ILi4EEEEEENS5_IJSB_S27_EEEEEEENS4_39AutoVectorizingCopyWithAssumedAlignmentILi128EEENS4_14SM90_TMA_STOREES2R_S2T_S2T_EEEvvEEEEvNT_6ParamsE,"aw",@nobits
	.sectionflags	@""
	.align	16
	.zero		1024


//--------------------- .nv.shared.reserved.0     --------------------------
	.section	.nv.shared.reserved.0,"aw",@nobits
	.weak		__nv_reservedSMEM_offset_0_alias
	.size		__nv_reservedSMEM_offset_0_alias, 0, 64
	.other		__nv_reservedSMEM_offset_0_alias,@"STO_CUDA_RESERVED_SHARED STV_DEFAULT"
__nv_reservedSMEM_offset_0_alias:
	.zero		0
.nv.shared.reserved.0:
	.zero		64
	.weak		__nv_reservedSMEM_tcgen05_partition
	.type		__nv_reservedSMEM_tcgen05_partition,@object
	.size		__nv_reservedSMEM_tcgen05_partition,(.L_0 - __nv_reservedSMEM_tcgen05_partition)
__nv_reservedSMEM_tcgen05_partition:
	.zero		32
.L_0:


//--------------------- .nv.global                --------------------------
	.section	.nv.global,"aw",@nobits
.nv.global:
	.type		_ZN39_INTERNAL_409c0980_4_k_cu_709a9d2e_29474cute1_E,@object
	.size		_ZN39_INTERNAL_409c0980_4_k_cu_709a9d2e_29474cute1_E,(_ZN39_INTERNAL_409c0980_4_k_cu_709a9d2e_29474cuda3std3__45__cpo6cbeginE - _ZN39_INTERNAL_409c0980_4_k_cu_709a9d2e_29474cute1_E)
_ZN39_INTERNAL_409c0980_4_k_cu_709a9d2e_29474cute1_E:
	.zero		1
	.type		_ZN39_INTERNAL_409c0980_4_k_cu_709a9d2e_29474cuda3std3__45__cpo6cbeginE,@object
	.size		_ZN39_INTERNAL_409c0980_4_k_cu_709a9d2e_29474cuda3std3__45__cpo6cbeginE,(_ZN39_INTERNAL_409c0980_4_k_cu_709a9d2e_29474cuda3std3__48in_placeE - _ZN39_INTERNAL_409c0980_4_k_cu_709a9d2e_29474cuda3std3__45__cpo6cbeginE)
_ZN39_INTERNAL_409c0980_4_k_cu_709a9d2e_29474cuda3std3__45__cpo6cbeginE:
	.zero		1
	.type		_ZN39_INTERNAL_409c0980_4_k_cu_709a9d2e_29474cuda3std3__48in_placeE,@object
	.size		_ZN39_INTERNAL_409c0980_4_k_cu_709a9d2e_29474cuda3std3__48in_placeE,(_ZN39_INTERNAL_409c0980_4_k_cu_709a9d2e_29474cuda3std6ranges3__45__cpo9iter_moveE - _ZN39_INTERNAL_409c0980_4_k_cu_709a9d2e_29474cuda3std3__48in_placeE)
_ZN39_INTERNAL_409c0980_4_k_cu_709a9d2e_29474cuda3std3__48in_placeE:
	.zero		1
	.type		_ZN39_INTERNAL_409c0980_4_k_cu_709a9d2e_29474cuda3std6ranges3__45__cpo9iter_moveE,@object
	.size		_ZN39_INTERNAL_409c0980_4_k_cu_709a9d2e_29474cuda3std6ranges3__45__cpo9iter_moveE,(_ZN39_INTERNAL_409c0980_4_k_cu_709a9d2e_29474cuda3std3__45__cpo5beginE - _ZN39_INTERNAL_409c0980_4_k_cu_709a9d2e_29474cuda3std6ranges3__45__cpo9iter_moveE)
_ZN39_INTERNAL_409c0980_4_k_cu_709a9d2e_29474cuda3std6ranges3__45__cpo9iter_moveE:
	.zero		1
	.type		_ZN39_INTERNAL_409c0980_4_k_cu_709a9d2e_29474cuda3std3__45__cpo5beginE,@object
	.size		_ZN39_INTERNAL_409c0980_4_k_cu_709a9d2e_29474cuda3std3__45__cpo5beginE,(_ZN39_INTERNAL_409c0980_4_k_cu_709a9d2e_29474cuda3std3__441_GLOBAL__N__409c0980_4_k_cu_709a9d2e_29476ignoreE - _ZN39_INTERNAL_409c0980_4_k_cu_709a9d2e_29474cuda3std3__45__cpo5beginE)
_ZN39_INTERNAL_409c0980_4_k_cu_709a9d2e_29474cuda3std3__45__cpo5beginE:
	.zero		1
	.type		_ZN39_INTERNAL_409c0980_4_k_cu_709a9d2e_29474cuda3std3__441_GLOBAL__N__409c0980_4_k_cu_709a9d2e_29476ignoreE,@object
	.size		_ZN39_INTERNAL_409c0980_4_k_cu_709a9d2e_29474cuda3std3__441_GLOBAL__N__409c0980_4_k_cu_709a9d2e_29476ignoreE,(_ZN39_INTERNAL_409c0980_4_k_cu_709a9d2e_29474cute7productE - _ZN39_INTERNAL_409c0980_4_k_cu_709a9d2e_29474cuda3std3__441_GLOBAL__N__409c0980_4_k_cu_709a9d2e_29476ignoreE)
_ZN39_INTERNAL_409c0980_4_k_cu_709a9d2e_29474cuda3std3__441_GLOBAL__N__409c0980_4_k_cu_709a9d2e_29476ignoreE:
	.zero		1
	.type		_ZN39_INTERNAL_409c0980_4_k_cu_709a9d2e_29474cute7productE,@object
	.size		_ZN39_INTERNAL_409c0980_4_k_cu_709a9d2e_29474cute7productE,(_ZN39_INTERNAL_409c0980_4_k_cu_709a9d2e_29474cuda3std3__45__cpo3endE - _ZN39_INTERNAL_409c0980_4_k_cu_709a9d2e_29474cute7productE)
_ZN39_INTERNAL_409c0980_4_k_cu_709a9d2e_29474cute7productE:
	.zero		1
	.type		_ZN39_INTERNAL_409c0980_4_k_cu_709a9d2e_29474cuda3std3__45__cpo3endE,@object
	.size		_ZN39_INTERNAL_409c0980_4_k_cu_709a9d2e_29474cuda3std3__45__cpo3endE,(_ZN39_INTERNAL_409c0980_4_k_cu_709a9d2e_29474cuda3std3__419piecewise_constructE - _ZN39_INTERNAL_409c0980_4_k_cu_709a9d2e_29474cuda3std3__45__cpo3endE)
_ZN39_INTERNAL_409c0980_4_k_cu_709a9d2e_29474cuda3std3__45__cpo3endE:
	.zero		1
	.type		_ZN39_INTERNAL_409c0980_4_k_cu_709a9d2e_29474cuda3std3__419piecewise_constructE,@object
	.size		_ZN39_INTERNAL_409c0980_4_k_cu_709a9d2e_29474cuda3std3__419piecewise_constructE,(_ZN39_INTERNAL_409c0980_4_k_cu_709a9d2e_29474cuda3std3__45__cpo4cendE - _ZN39_INTERNAL_409c0980_4_k_cu_709a9d2e_29474cuda3std3__419piecewise_constructE)
_ZN39_INTERNAL_409c0980_4_k_cu_709a9d2e_29474cuda3std3__419piecewise_constructE:
	.zero		1
	.type		_ZN39_INTERNAL_409c0980_4_k_cu_709a9d2e_29474cuda3std3__45__cpo4cendE,@object
	.size		_ZN39_INTERNAL_409c0980_4_k_cu_709a9d2e_29474cuda3std3__45__cpo4cendE,(_ZN39_INTERNAL_409c0980_4_k_cu_709a9d2e_29474cuda3std6ranges3__45__cpo4swapE - _ZN39_INTERNAL_409c0980_4_k_cu_709a9d2e_29474cuda3std3__45__cpo4cendE)
_ZN39_INTERNAL_409c0980_4_k_cu_709a9d2e_29474cuda3std3__45__cpo4cendE:
	.zero		1
	.type		_ZN39_INTERNAL_409c0980_4_k_cu_709a9d2e_29474cuda3std6ranges3__45__cpo4swapE,@object
	.size		_ZN39_INTERNAL_409c0980_4_k_cu_709a9d2e_29474cuda3std6ranges3__45__cpo4swapE,(.L_10 - _ZN39_INTERNAL_409c0980_4_k_cu_709a9d2e_29474cuda3std6ranges3__45__cpo4swapE)
_ZN39_INTERNAL_409c0980_4_k_cu_709a9d2e_29474cuda3std6ranges3__45__cpo4swapE:
	.zero		1
.L_10:


//--------------------- .nv.constant0._ZN7cutlass13device_kernelINS_4gemm6kernel13GemmUniversalIN4cute5tupleIJiiiiEEENS1_10collective13CollectiveMmaINS1_41MainloopSm100TmaUmmaWarpSpecializedSparseILi6ELi2ELi2ENS5_IJNS4_1CILi1EEENSA_ILi2EEESB_EEEEENS5_IJNSA_ILi128EEESF_SF_EEENS_12float_e4m3_tENS5_IJNS4_6LayoutINS5_IJiNS5_IJSC_iEEEiEEENS5_IJlNS5_IJSB_SC_EEElEEEEENSI_INS5_IJNS5_IJSF_iEEESO_iEEENS5_IJNS5_IJSF_NSA_ILi16384EEEEEENS5_IJSB_lEEElEEEEEEEESH_NS5_IJlSB_lEEENS4_8TiledMMAINS4_8MMA_AtomIJNS4_26SM100_MMA_F8F6F4_SS_SPARSEISH_SH_fLi128ELi128ELNS4_4UMMA5MajorE0ELS11_0ELNS10_7ScaleInE0ELS12_0EEEEEENSI_INS5_IJSB_SB_SB_EEENS5_IJNSA_ILi0EEES16_S16_EEEEENS5_IJNS4_10UnderscoreES19_S19_EEEEENS4_23SM90_TMA_LOAD_MULTICASTENS4_14ComposedLayoutINS4_7SwizzleILi2ELi4ELi3EEENS4_25smem_sparse_ptr_flag_bitsILi2ELi8EEENSI_INS5_IJNS5_IJSB_NSA_ILi8EEEEEENS5_IJSC_NSA_ILi64EEEEEEEEENS5_IJNS5_IJS16_SF_EEESL_EEEEEEEvNS4_8identityENS4_13SM90_TMA_LOADENS1D_INS1E_ILi3ELi4ELi3EEENS4_18smem_ptr_flag_bitsILi8EEENSI_INS5_IJS1I_SF_EEENS5_IJSF_SB_EEEEEEEvS1R_EENS_8epilogue10collective18CollectiveEpilogueINS21_23Sm100TmaWarpSpecializedILi4ELi2ELi32ELb1ELb0EEEJSG_NS5_IJNSI_ISF_SB_EENSI_INSA_ILi32EEESB_EEEEEfNS5_IJSB_llEEEfS2A_NS21_6fusion15FusionCallbacksIS25_NS2B_17LinearCombinationIffffLNS_15FloatRoundStyleE2EEESG_S29_JEEENS4_5SM1004TMEM4LOAD26SM100_TMEM_LOAD_32dp32b32xES1S_NS1D_INS1E_ILi2ELi5ELi2EEENS1U_ILi32EEENSI_INS5_IJS27_NSA_ILi4EEEEEENS5_IJSB_S27_EEEEEEENS4_39AutoVectorizingCopyWithAssumedAlignmentILi128EEENS4_14SM90_TMA_STOREES2R_S2T_S2T_EEEvvEEEEvNT_6ParamsE --------------------------
	.section	.nv.constant0._ZN7cutlass13device_kernelINS_4gemm6kernel13GemmUniversalIN4cute5tupleIJiiiiEEENS1_10collective13CollectiveMmaINS1_41MainloopSm100TmaUmmaWarpSpecializedSparseILi6ELi2ELi2ENS5_IJNS4_1CILi1EEENSA_ILi2EEESB_EEEEENS5_IJNSA_ILi128EEESF_SF_EEENS_12float_e4m3_tENS5_IJNS4_6LayoutINS5_IJiNS5_IJSC_iEEEiEEENS5_IJlNS5_IJSB_SC_EEElEEEEENSI_INS5_IJNS5_IJSF_iEEESO_iEEENS5_IJNS5_IJSF_NSA_ILi16384EEEEEENS5_IJSB_lEEElEEEEEEEESH_NS5_IJlSB_lEEENS4_8TiledMMAINS4_8MMA_AtomIJNS4_26SM100_MMA_F8F6F4_SS_SPARSEISH_SH_fLi128ELi128ELNS4_4UMMA5MajorE0ELS11_0ELNS10_7ScaleInE0ELS12_0EEEEEENSI_INS5_IJSB_SB_SB_EEENS5_IJNSA_ILi0EEES16_S16_EEEEENS5_IJNS4_10UnderscoreES19_S19_EEEEENS4_23SM90_TMA_LOAD_MULTICASTENS4_14ComposedLayoutINS4_7SwizzleILi2ELi4ELi3EEENS4_25smem_sparse_ptr_flag_bitsILi2ELi8EEENSI_INS5_IJNS5_IJSB_NSA_ILi8EEEEEENS5_IJSC_NSA_ILi64EEEEEEEEENS5_IJNS5_IJS16_SF_EEESL_EEEEEEEvNS4_8identityENS4_13SM90_TMA_LOADENS1D_INS1E_ILi3ELi4ELi3EEENS4_18smem_ptr_flag_bitsILi8EEENSI_INS5_IJS1I_SF_EEENS5_IJSF_SB_EEEEEEEvS1R_EENS_8epilogue10collective18CollectiveEpilogueINS21_23Sm100TmaWarpSpecializedILi4ELi2ELi32ELb1ELb0EEEJSG_NS5_IJNSI_ISF_SB_EENSI_INSA_ILi32EEESB_EEEEEfNS5_IJSB_llEEEfS2A_NS21_6fusion15FusionCallbacksIS25_NS2B_17LinearCombinationIffffLNS_15FloatRoundStyleE2EEESG_S29_JEEENS4_5SM1004TMEM4LOAD26SM100_TMEM_LOAD_32dp32b32xES1S_NS1D_INS1E_ILi2ELi5ELi2EEENS1U_ILi32EEENSI_INS5_IJS27_NSA_ILi4EEEEEENS5_IJSB_S27_EEEEEEENS4_39AutoVectorizingCopyWithAssumedAlignmentILi128EEENS4_14SM90_TMA_STOREES2R_S2T_S2T_EEEvvEEEEvNT_6ParamsE,"a",@progbits
	.sectionflags	@""
	.align	4
.nv.constant0._ZN7cutlass13device_kernelINS_4gemm6kernel13GemmUniversalIN4cute5tupleIJiiiiEEENS1_10collective13CollectiveMmaINS1_41MainloopSm100TmaUmmaWarpSpecializedSparseILi6ELi2ELi2ENS5_IJNS4_1CILi1EEENSA_ILi2EEESB_EEEEENS5_IJNSA_ILi128EEESF_SF_EEENS_12float_e4m3_tENS5_IJNS4_6LayoutINS5_IJiNS5_IJSC_iEEEiEEENS5_IJlNS5_IJSB_SC_EEElEEEEENSI_INS5_IJNS5_IJSF_iEEESO_iEEENS5_IJNS5_IJSF_NSA_ILi16384EEEEEENS5_IJSB_lEEElEEEEEEEESH_NS5_IJlSB_lEEENS4_8TiledMMAINS4_8MMA_AtomIJNS4_26SM100_MMA_F8F6F4_SS_SPARSEISH_SH_fLi128ELi128ELNS4_4UMMA5MajorE0ELS11_0ELNS10_7ScaleInE0ELS12_0EEEEEENSI_INS5_IJSB_SB_SB_EEENS5_IJNSA_ILi0EEES16_S16_EEEEENS5_IJNS4_10UnderscoreES19_S19_EEEEENS4_23SM90_TMA_LOAD_MULTICASTENS4_14ComposedLayoutINS4_7SwizzleILi2ELi4ELi3EEENS4_25smem_sparse_ptr_flag_bitsILi2ELi8EEENSI_INS5_IJNS5_IJSB_NSA_ILi8EEEEEENS5_IJSC_NSA_ILi64EEEEEEEEENS5_IJNS5_IJS16_SF_EEESL_EEEEEEEvNS4_8identityENS4_13SM90_TMA_LOADENS1D_INS1E_ILi3ELi4ELi3EEENS4_18smem_ptr_flag_bitsILi8EEENSI_INS5_IJS1I_SF_EEENS5_IJSF_SB_EEEEEEEvS1R_EENS_8epilogue10collective18CollectiveEpilogueINS21_23Sm100TmaWarpSpecializedILi4ELi2ELi32ELb1ELb0EEEJSG_NS5_IJNSI_ISF_SB_EENSI_INSA_ILi32EEESB_EEEEEfNS5_IJSB_llEEEfS2A_NS21_6fusion15FusionCallbacksIS25_NS2B_17LinearCombinationIffffLNS_15FloatRoundStyleE2EEESG_S29_JEEENS4_5SM1004TMEM4LOAD26SM100_TMEM_LOAD_32dp32b32xES1S_NS1D_INS1E_ILi2ELi5ELi2EEENS1U_ILi32EEENSI_INS5_IJS27_NSA_ILi4EEEEEENS5_IJSB_S27_EEEEEEENS4_39AutoVectorizingCopyWithAssumedAlignmentILi128EEENS4_14SM90_TMA_STOREES2R_S2T_S2T_EEEvvEEEEvNT_6ParamsE:
	.zero		3456


//--------------------- SYMBOLS --------------------------

	.type		.nv.reservedSmem.offset0,@object
	.size		.nv.reservedSmem.offset0,0x4
	.type		.nv.reservedSmem.cap,@object
	.size		.nv.reservedSmem.cap,0x4
	.type		__assertfail,@function
